//
// Generated by NVIDIA NVVM Compiler
//
// Compiler Build ID: CL-36424714
// Cuda compilation tools, release 13.0, V13.0.88
// Based on NVVM 20.0.0
//

.version 9.0
.target sm_100
.address_size 64

	// .globl	_Z12jacobiKernelPfS_iS_S_

.visible .entry _Z12jacobiKernelPfS_iS_S_(
	.param .u64 .ptr .align 1 _Z12jacobiKernelPfS_iS_S__param_0,
	.param .u64 .ptr .align 1 _Z12jacobiKernelPfS_iS_S__param_1,
	.param .u32 _Z12jacobiKernelPfS_iS_S__param_2,
	.param .u64 .ptr .align 1 _Z12jacobiKernelPfS_iS_S__param_3,
	.param .u64 .ptr .align 1 _Z12jacobiKernelPfS_iS_S__param_4
)
{
	.reg .pred 	%p<22>;
	.reg .b32 	%r<82>;
	.reg .b32 	%f<231>;
	.reg .b64 	%rd<64>;

	ld.param.u64 	%rd19, [_Z12jacobiKernelPfS_iS_S__param_0];
	ld.param.u64 	%rd17, [_Z12jacobiKernelPfS_iS_S__param_1];
	ld.param.u32 	%r50, [_Z12jacobiKernelPfS_iS_S__param_2];
	ld.param.u64 	%rd20, [_Z12jacobiKernelPfS_iS_S__param_3];
	ld.param.u64 	%rd18, [_Z12jacobiKernelPfS_iS_S__param_4];
	cvta.to.global.u64 	%rd1, %rd20;
	cvta.to.global.u64 	%rd2, %rd19;
	mov.u32 	%r51, %ctaid.x;
	mov.u32 	%r52, %ntid.x;
	mov.u32 	%r53, %tid.x;
	mad.lo.s32 	%r1, %r51, %r52, %r53;
	setp.ge.s32 	%p1, %r1, %r50;
	@%p1 bra 	$L__BB0_32;
	mul.lo.s32 	%r2, %r50, %r1;
	setp.lt.s32 	%p2, %r1, 1;
	mov.f32 	%f219, 0f00000000;
	mov.b32 	%r77, 0;
	@%p2 bra 	$L__BB0_14;
	min.s32 	%r56, %r1, %r50;
	max.s32 	%r77, %r56, 1;
	and.b32  	%r4, %r77, 15;
	setp.lt.s32 	%p3, %r56, 16;
	mov.f32 	%f219, 0f00000000;
	mov.b32 	%r68, 0;
	@%p3 bra 	$L__BB0_5;
	and.b32  	%r68, %r77, 2147483632;
	neg.s32 	%r66, %r68;
	add.s64 	%rd3, %rd2, 32;
	add.s64 	%rd60, %rd1, 32;
	mov.f32 	%f219, 0f00000000;
	mov.u32 	%r65, %r2;
$L__BB0_4:
	.pragma "nounroll";
	mul.wide.s32 	%rd21, %r65, 4;
	add.s64 	%rd22, %rd3, %rd21;
	ld.global.f32 	%f34, [%rd22+-32];
	ld.global.f32 	%f35, [%rd60+-32];
	fma.rn.f32 	%f36, %f34, %f35, %f219;
	ld.global.f32 	%f37, [%rd22+-28];
	ld.global.f32 	%f38, [%rd60+-28];
	fma.rn.f32 	%f39, %f37, %f38, %f36;
	ld.global.f32 	%f40, [%rd22+-24];
	ld.global.f32 	%f41, [%rd60+-24];
	fma.rn.f32 	%f42, %f40, %f41, %f39;
	ld.global.f32 	%f43, [%rd22+-20];
	ld.global.f32 	%f44, [%rd60+-20];
	fma.rn.f32 	%f45, %f43, %f44, %f42;
	ld.global.f32 	%f46, [%rd22+-16];
	ld.global.f32 	%f47, [%rd60+-16];
	fma.rn.f32 	%f48, %f46, %f47, %f45;
	ld.global.f32 	%f49, [%rd22+-12];
	ld.global.f32 	%f50, [%rd60+-12];
	fma.rn.f32 	%f51, %f49, %f50, %f48;
	ld.global.f32 	%f52, [%rd22+-8];
	ld.global.f32 	%f53, [%rd60+-8];
	fma.rn.f32 	%f54, %f52, %f53, %f51;
	ld.global.f32 	%f55, [%rd22+-4];
	ld.global.f32 	%f56, [%rd60+-4];
	fma.rn.f32 	%f57, %f55, %f56, %f54;
	ld.global.f32 	%f58, [%rd22];
	ld.global.f32 	%f59, [%rd60];
	fma.rn.f32 	%f60, %f58, %f59, %f57;
	ld.global.f32 	%f61, [%rd22+4];
	ld.global.f32 	%f62, [%rd60+4];
	fma.rn.f32 	%f63, %f61, %f62, %f60;
	ld.global.f32 	%f64, [%rd22+8];
	ld.global.f32 	%f65, [%rd60+8];
	fma.rn.f32 	%f66, %f64, %f65, %f63;
	ld.global.f32 	%f67, [%rd22+12];
	ld.global.f32 	%f68, [%rd60+12];
	fma.rn.f32 	%f69, %f67, %f68, %f66;
	ld.global.f32 	%f70, [%rd22+16];
	ld.global.f32 	%f71, [%rd60+16];
	fma.rn.f32 	%f72, %f70, %f71, %f69;
	ld.global.f32 	%f73, [%rd22+20];
	ld.global.f32 	%f74, [%rd60+20];
	fma.rn.f32 	%f75, %f73, %f74, %f72;
	ld.global.f32 	%f76, [%rd22+24];
	ld.global.f32 	%f77, [%rd60+24];
	fma.rn.f32 	%f78, %f76, %f77, %f75;
	ld.global.f32 	%f79, [%rd22+28];
	ld.global.f32 	%f80, [%rd60+28];
	fma.rn.f32 	%f219, %f79, %f80, %f78;
	add.s32 	%r66, %r66, 16;
	add.s32 	%r65, %r65, 16;
	add.s64 	%rd60, %rd60, 64;
	setp.ne.s32 	%p4, %r66, 0;
	@%p4 bra 	$L__BB0_4;
$L__BB0_5:
	setp.eq.s32 	%p5, %r4, 0;
	@%p5 bra 	$L__BB0_14;
	and.b32  	%r12, %r77, 7;
	setp.lt.u32 	%p6, %r4, 8;
	@%p6 bra 	$L__BB0_8;
	add.s32 	%r57, %r68, %r2;
	mul.wide.s32 	%rd23, %r57, 4;
	add.s64 	%rd24, %rd2, %rd23;
	ld.global.f32 	%f82, [%rd24];
	mul.wide.u32 	%rd25, %r68, 4;
	add.s64 	%rd26, %rd1, %rd25;
	ld.global.f32 	%f83, [%rd26];
	fma.rn.f32 	%f84, %f82, %f83, %f219;
	ld.global.f32 	%f85, [%rd24+4];
	ld.global.f32 	%f86, [%rd26+4];
	fma.rn.f32 	%f87, %f85, %f86, %f84;
	ld.global.f32 	%f88, [%rd24+8];
	ld.global.f32 	%f89, [%rd26+8];
	fma.rn.f32 	%f90, %f88, %f89, %f87;
	ld.global.f32 	%f91, [%rd24+12];
	ld.global.f32 	%f92, [%rd26+12];
	fma.rn.f32 	%f93, %f91, %f92, %f90;
	ld.global.f32 	%f94, [%rd24+16];
	ld.global.f32 	%f95, [%rd26+16];
	fma.rn.f32 	%f96, %f94, %f95, %f93;
	ld.global.f32 	%f97, [%rd24+20];
	ld.global.f32 	%f98, [%rd26+20];
	fma.rn.f32 	%f99, %f97, %f98, %f96;
	ld.global.f32 	%f100, [%rd24+24];
	ld.global.f32 	%f101, [%rd26+24];
	fma.rn.f32 	%f102, %f100, %f101, %f99;
	ld.global.f32 	%f103, [%rd24+28];
	ld.global.f32 	%f104, [%rd26+28];
	fma.rn.f32 	%f219, %f103, %f104, %f102;
	add.s32 	%r68, %r68, 8;
$L__BB0_8:
	setp.eq.s32 	%p7, %r12, 0;
	@%p7 bra 	$L__BB0_14;
	and.b32  	%r15, %r77, 3;
	setp.lt.u32 	%p8, %r12, 4;
	@%p8 bra 	$L__BB0_11;
	add.s32 	%r58, %r68, %r2;
	mul.wide.s32 	%rd27, %r58, 4;
	add.s64 	%rd28, %rd2, %rd27;
	ld.global.f32 	%f106, [%rd28];
	mul.wide.u32 	%rd29, %r68, 4;
	add.s64 	%rd30, %rd1, %rd29;
	ld.global.f32 	%f107, [%rd30];
	fma.rn.f32 	%f108, %f106, %f107, %f219;
	ld.global.f32 	%f109, [%rd28+4];
	ld.global.f32 	%f110, [%rd30+4];
	fma.rn.f32 	%f111, %f109, %f110, %f108;
	ld.global.f32 	%f112, [%rd28+8];
	ld.global.f32 	%f113, [%rd30+8];
	fma.rn.f32 	%f114, %f112, %f113, %f111;
	ld.global.f32 	%f115, [%rd28+12];
	ld.global.f32 	%f116, [%rd30+12];
	fma.rn.f32 	%f219, %f115, %f116, %f114;
	add.s32 	%r68, %r68, 4;
$L__BB0_11:
	setp.eq.s32 	%p9, %r15, 0;
	@%p9 bra 	$L__BB0_14;
	mul.wide.u32 	%rd31, %r68, 4;
	add.s64 	%rd61, %rd1, %rd31;
	add.s32 	%r71, %r68, %r2;
	neg.s32 	%r70, %r15;
$L__BB0_13:
	.pragma "nounroll";
	mul.wide.s32 	%rd32, %r71, 4;
	add.s64 	%rd33, %rd2, %rd32;
	ld.global.f32 	%f117, [%rd33];
	ld.global.f32 	%f118, [%rd61];
	fma.rn.f32 	%f219, %f117, %f118, %f219;
	add.s64 	%rd61, %rd61, 4;
	add.s32 	%r71, %r71, 1;
	add.s32 	%r70, %r70, 1;
	setp.ne.s32 	%p10, %r70, 0;
	@%p10 bra 	$L__BB0_13;
$L__BB0_14:
	setp.ge.s32 	%p11, %r77, %r50;
	@%p11 bra 	$L__BB0_18;
	setp.eq.s32 	%p12, %r1, %r77;
	@%p12 bra 	$L__BB0_17;
	add.s32 	%r59, %r77, %r2;
	mul.wide.s32 	%rd34, %r59, 4;
	add.s64 	%rd35, %rd2, %rd34;
	ld.global.f32 	%f119, [%rd35];
	mul.wide.u32 	%rd36, %r77, 4;
	add.s64 	%rd37, %rd1, %rd36;
	ld.global.f32 	%f120, [%rd37];
	fma.rn.f32 	%f219, %f119, %f120, %f219;
$L__BB0_17:
	add.s32 	%r77, %r77, 1;
$L__BB0_18:
	setp.ge.s32 	%p13, %r77, %r50;
	@%p13 bra 	$L__BB0_31;
	sub.s32 	%r27, %r50, %r77;
	and.b32  	%r28, %r27, 15;
	sub.s32 	%r60, %r77, %r50;
	setp.gt.u32 	%p14, %r60, -16;
	@%p14 bra 	$L__BB0_22;
	and.b32  	%r61, %r27, -16;
	neg.s32 	%r75, %r61;
	add.s64 	%rd10, %rd2, 32;
	add.s32 	%r74, %r77, %r2;
	mul.wide.u32 	%rd38, %r77, 4;
	add.s64 	%rd39, %rd38, %rd1;
	add.s64 	%rd62, %rd39, 32;
$L__BB0_21:
	.pragma "nounroll";
	mul.wide.s32 	%rd40, %r74, 4;
	add.s64 	%rd41, %rd10, %rd40;
	ld.global.f32 	%f122, [%rd41+-32];
	ld.global.f32 	%f123, [%rd62+-32];
	fma.rn.f32 	%f124, %f122, %f123, %f219;
	ld.global.f32 	%f125, [%rd41+-28];
	ld.global.f32 	%f126, [%rd62+-28];
	fma.rn.f32 	%f127, %f125, %f126, %f124;
	ld.global.f32 	%f128, [%rd41+-24];
	ld.global.f32 	%f129, [%rd62+-24];
	fma.rn.f32 	%f130, %f128, %f129, %f127;
	ld.global.f32 	%f131, [%rd41+-20];
	ld.global.f32 	%f132, [%rd62+-20];
	fma.rn.f32 	%f133, %f131, %f132, %f130;
	ld.global.f32 	%f134, [%rd41+-16];
	ld.global.f32 	%f135, [%rd62+-16];
	fma.rn.f32 	%f136, %f134, %f135, %f133;
	ld.global.f32 	%f137, [%rd41+-12];
	ld.global.f32 	%f138, [%rd62+-12];
	fma.rn.f32 	%f139, %f137, %f138, %f136;
	ld.global.f32 	%f140, [%rd41+-8];
	ld.global.f32 	%f141, [%rd62+-8];
	fma.rn.f32 	%f142, %f140, %f141, %f139;
	ld.global.f32 	%f143, [%rd41+-4];
	ld.global.f32 	%f144, [%rd62+-4];
	fma.rn.f32 	%f145, %f143, %f144, %f142;
	ld.global.f32 	%f146, [%rd41];
	ld.global.f32 	%f147, [%rd62];
	fma.rn.f32 	%f148, %f146, %f147, %f145;
	ld.global.f32 	%f149, [%rd41+4];
	ld.global.f32 	%f150, [%rd62+4];
	fma.rn.f32 	%f151, %f149, %f150, %f148;
	ld.global.f32 	%f152, [%rd41+8];
	ld.global.f32 	%f153, [%rd62+8];
	fma.rn.f32 	%f154, %f152, %f153, %f151;
	ld.global.f32 	%f155, [%rd41+12];
	ld.global.f32 	%f156, [%rd62+12];
	fma.rn.f32 	%f157, %f155, %f156, %f154;
	ld.global.f32 	%f158, [%rd41+16];
	ld.global.f32 	%f159, [%rd62+16];
	fma.rn.f32 	%f160, %f158, %f159, %f157;
	ld.global.f32 	%f161, [%rd41+20];
	ld.global.f32 	%f162, [%rd62+20];
	fma.rn.f32 	%f163, %f161, %f162, %f160;
	ld.global.f32 	%f164, [%rd41+24];
	ld.global.f32 	%f165, [%rd62+24];
	fma.rn.f32 	%f166, %f164, %f165, %f163;
	ld.global.f32 	%f167, [%rd41+28];
	ld.global.f32 	%f168, [%rd62+28];
	fma.rn.f32 	%f219, %f167, %f168, %f166;
	add.s32 	%r77, %r77, 16;
	add.s32 	%r75, %r75, 16;
	add.s32 	%r74, %r74, 16;
	add.s64 	%rd62, %rd62, 64;
	setp.ne.s32 	%p15, %r75, 0;
	@%p15 bra 	$L__BB0_21;
$L__BB0_22:
	setp.eq.s32 	%p16, %r28, 0;
	@%p16 bra 	$L__BB0_31;
	and.b32  	%r38, %r27, 7;
	setp.lt.u32 	%p17, %r28, 8;
	@%p17 bra 	$L__BB0_25;
	add.s32 	%r62, %r77, %r2;
	mul.wide.s32 	%rd42, %r62, 4;
	add.s64 	%rd43, %rd2, %rd42;
	ld.global.f32 	%f170, [%rd43];
	mul.wide.u32 	%rd44, %r77, 4;
	add.s64 	%rd45, %rd1, %rd44;
	ld.global.f32 	%f171, [%rd45];
	fma.rn.f32 	%f172, %f170, %f171, %f219;
	ld.global.f32 	%f173, [%rd43+4];
	ld.global.f32 	%f174, [%rd45+4];
	fma.rn.f32 	%f175, %f173, %f174, %f172;
	ld.global.f32 	%f176, [%rd43+8];
	ld.global.f32 	%f177, [%rd45+8];
	fma.rn.f32 	%f178, %f176, %f177, %f175;
	ld.global.f32 	%f179, [%rd43+12];
	ld.global.f32 	%f180, [%rd45+12];
	fma.rn.f32 	%f181, %f179, %f180, %f178;
	ld.global.f32 	%f182, [%rd43+16];
	ld.global.f32 	%f183, [%rd45+16];
	fma.rn.f32 	%f184, %f182, %f183, %f181;
	ld.global.f32 	%f185, [%rd43+20];
	ld.global.f32 	%f186, [%rd45+20];
	fma.rn.f32 	%f187, %f185, %f186, %f184;
	ld.global.f32 	%f188, [%rd43+24];
	ld.global.f32 	%f189, [%rd45+24];
	fma.rn.f32 	%f190, %f188, %f189, %f187;
	ld.global.f32 	%f191, [%rd43+28];
	ld.global.f32 	%f192, [%rd45+28];
	fma.rn.f32 	%f219, %f191, %f192, %f190;
	add.s32 	%r77, %r77, 8;
$L__BB0_25:
	setp.eq.s32 	%p18, %r38, 0;
	@%p18 bra 	$L__BB0_31;
	and.b32  	%r41, %r27, 3;
	setp.lt.u32 	%p19, %r38, 4;
	@%p19 bra 	$L__BB0_28;
	add.s32 	%r63, %r77, %r2;
	mul.wide.s32 	%rd46, %r63, 4;
	add.s64 	%rd47, %rd2, %rd46;
	ld.global.f32 	%f194, [%rd47];
	mul.wide.u32 	%rd48, %r77, 4;
	add.s64 	%rd49, %rd1, %rd48;
	ld.global.f32 	%f195, [%rd49];
	fma.rn.f32 	%f196, %f194, %f195, %f219;
	ld.global.f32 	%f197, [%rd47+4];
	ld.global.f32 	%f198, [%rd49+4];
	fma.rn.f32 	%f199, %f197, %f198, %f196;
	ld.global.f32 	%f200, [%rd47+8];
	ld.global.f32 	%f201, [%rd49+8];
	fma.rn.f32 	%f202, %f200, %f201, %f199;
	ld.global.f32 	%f203, [%rd47+12];
	ld.global.f32 	%f204, [%rd49+12];
	fma.rn.f32 	%f219, %f203, %f204, %f202;
	add.s32 	%r77, %r77, 4;
$L__BB0_28:
	setp.eq.s32 	%p20, %r41, 0;
	@%p20 bra 	$L__BB0_31;
	mul.wide.u32 	%rd50, %r77, 4;
	add.s64 	%rd63, %rd1, %rd50;
	add.s32 	%r81, %r77, %r2;
	neg.s32 	%r80, %r41;
$L__BB0_30:
	.pragma "nounroll";
	mul.wide.s32 	%rd51, %r81, 4;
	add.s64 	%rd52, %rd2, %rd51;
	ld.global.f32 	%f205, [%rd52];
	ld.global.f32 	%f206, [%rd63];
	fma.rn.f32 	%f219, %f205, %f206, %f219;
	add.s64 	%rd63, %rd63, 4;
	add.s32 	%r81, %r81, 1;
	add.s32 	%r80, %r80, 1;
	setp.ne.s32 	%p21, %r80, 0;
	@%p21 bra 	$L__BB0_30;
$L__BB0_31:
	cvta.to.global.u64 	%rd53, %rd17;
	mul.wide.s32 	%rd54, %r1, 4;
	add.s64 	%rd55, %rd53, %rd54;
	ld.global.f32 	%f207, [%rd55];
	sub.f32 	%f208, %f207, %f219;
	add.s32 	%r64, %r2, %r1;
	mul.wide.s32 	%rd56, %r64, 4;
	add.s64 	%rd57, %rd2, %rd56;
	ld.global.f32 	%f209, [%rd57];
	div.rn.f32 	%f210, %f208, %f209;
	cvta.to.global.u64 	%rd58, %rd18;
	add.s64 	%rd59, %rd58, %rd54;
	st.global.f32 	[%rd59], %f210;
$L__BB0_32:
	ret;

}


// ===== COMPILED SASS (sm_100) =====

	.target	sm_100

	.elftype	@"ET_EXEC"


//--------------------- .note.nv.tkinfo           --------------------------
	.section	.note.nv.tkinfo,"",@"SHT_NOTE"
	.sectionflags	@"SHF_NOTE_NV_TKINFO"
	.tkinfo
        /*0018*/ 	.word	0x00000002
        /*0030*/ 	.string	""
        /*0030*/ 	.string	"ptxas"
        /*0030*/ 	.string	"Cuda compilation tools, release 13.0, V13.0.88"
        /*0030*/ 	.string	"Build cuda_13.0.r13.0/compiler.36424714_0"
        /*0030*/ 	.string	"-arch sm_100 -m 64 "



//--------------------- .note.nv.cuinfo           --------------------------
	.section	.note.nv.cuinfo,"",@"SHT_NOTE"
	.sectionflags	@"SHF_NOTE_NV_CUINFO"
        /*0018*/ 	.short	0x0002
        /*001a*/ 	.short	0x0064
        /*001c*/ 	.short	0x0082
	.zero		2


//--------------------- .nv.info                  --------------------------
	.section	.nv.info,"",@"SHT_CUDA_INFO"
	.align	4


	//----- nvinfo : EIATTR_REGCOUNT
	.align		4
        /*0000*/ 	.byte	0x04, 0x2f
        /*0002*/ 	.short	(.L_1 - .L_0)
	.align		4
.L_0:
        /*0004*/ 	.word	index@(_Z12jacobiKernelPfS_iS_S_)
        /*0008*/ 	.word	0x00000020


	//----- nvinfo : EIATTR_FRAME_SIZE
	.align		4
.L_1:
        /*000c*/ 	.byte	0x04, 0x11
        /*000e*/ 	.short	(.L_3 - .L_2)
	.align		4
.L_2:
        /*0010*/ 	.word	index@($__internal_0_$__cuda_sm3x_div_rn_noftz_f32_slowpath)
        /*0014*/ 	.word	0x00000000


	//----- nvinfo : EIATTR_FRAME_SIZE
	.align		4
.L_3:
        /*0018*/ 	.byte	0x04, 0x11
        /*001a*/ 	.short	(.L_5 - .L_4)
	.align		4
.L_4:
        /*001c*/ 	.word	index@(_Z12jacobiKernelPfS_iS_S_)
        /*0020*/ 	.word	0x00000000


	//----- nvinfo : EIATTR_MIN_STACK_SIZE
	.align		4
.L_5:
        /*0024*/ 	.byte	0x04, 0x12
        /*0026*/ 	.short	(.L_7 - .L_6)
	.align		4
.L_6:
        /*0028*/ 	.word	index@(_Z12jacobiKernelPfS_iS_S_)
        /*002c*/ 	.word	0x00000000
.L_7:


//--------------------- .nv.compat                --------------------------
	.section	.nv.compat,"",@"SHT_CUDA_COMPAT_INFO"
	.align	4
        /*0000*/ 	.byte	0x02, 0x09, 0x00, 0x00, 0x02, 0x02, 0x01, 0x00, 0x02, 0x05, 0x05, 0x00, 0x03, 0x07, 0x01, 0x01
        /*0010*/ 	.byte	0x02, 0x03, 0x00, 0x00, 0x02, 0x06, 0x01, 0x00, 0x04, 0x0b, 0x08, 0x00, 0x01, 0x00, 0x00, 0x00
        /*0020*/ 	.byte	0x00, 0x00, 0x00, 0x00


//--------------------- .nv.info._Z12jacobiKernelPfS_iS_S_ --------------------------
	.section	.nv.info._Z12jacobiKernelPfS_iS_S_,"",@"SHT_CUDA_INFO"
	.sectionflags	@""
	.align	4


	//----- nvinfo : EIATTR_CUDA_API_VERSION
	.align		4
        /*0000*/ 	.byte	0x04, 0x37
        /*0002*/ 	.short	(.L_9 - .L_8)
.L_8:
        /*0004*/ 	.word	0x00000082


	//----- nvinfo : EIATTR_KPARAM_INFO
	.align		4
.L_9:
        /*0008*/ 	.byte	0x04, 0x17
        /*000a*/ 	.short	(.L_11 - .L_10)
.L_10:
        /*000c*/ 	.word	0x00000000
        /*0010*/ 	.short	0x0004
        /*0012*/ 	.short	0x0020
        /*0014*/ 	.byte	0x00, 0xf5, 0x21, 0x00


	//----- nvinfo : EIATTR_KPARAM_INFO
	.align		4
.L_11:
        /*0018*/ 	.byte	0x04, 0x17
        /*001a*/ 	.short	(.L_13 - .L_12)
.L_12:
        /*001c*/ 	.word	0x00000000
        /*0020*/ 	.short	0x0003
        /*0022*/ 	.short	0x0018
        /*0024*/ 	.byte	0x00, 0xf5, 0x21, 0x00


	//----- nvinfo : EIATTR_KPARAM_INFO
	.align		4
.L_13:
        /*0028*/ 	.byte	0x04, 0x17
        /*002a*/ 	.short	(.L_15 - .L_14)
.L_14:
        /*002c*/ 	.word	0x00000000
        /*0030*/ 	.short	0x0002
        /*0032*/ 	.short	0x0010
        /*0034*/ 	.byte	0x00, 0xf0, 0x11, 0x00


	//----- nvinfo : EIATTR_KPARAM_INFO
	.align		4
.L_15:
        /*0038*/ 	.byte	0x04, 0x17
        /*003a*/ 	.short	(.L_17 - .L_16)
.L_16:
        /*003c*/ 	.word	0x00000000
        /*0040*/ 	.short	0x0001
        /*0042*/ 	.short	0x0008
        /*0044*/ 	.byte	0x00, 0xf5, 0x21, 0x00


	//----- nvinfo : EIATTR_KPARAM_INFO
	.align		4
.L_17:
        /*0048*/ 	.byte	0x04, 0x17
        /*004a*/ 	.short	(.L_19 - .L_18)
.L_18:
        /*004c*/ 	.word	0x00000000
        /*0050*/ 	.short	0x0000
        /*0052*/ 	.short	0x0000
        /*0054*/ 	.byte	0x00, 0xf5, 0x21, 0x00


	//----- nvinfo : EIATTR_SPARSE_MMA_MASK
	.align		4
.L_19:
        /*0058*/ 	.byte	0x03, 0x50
        /*005a*/ 	.short	0x0000


	//----- nvinfo : EIATTR_MAXREG_COUNT
	.align		4
        /*005c*/ 	.byte	0x03, 0x1b
        /*005e*/ 	.short	0x00ff


	//----- nvinfo : EIATTR_MERCURY_ISA_VERSION
	.align		4
        /*0060*/ 	.byte	0x03, 0x5f
        /*0062*/ 	.short	0x0101


	//----- nvinfo : EIATTR_VRC_CTA_INIT_COUNT
	.align		4
        /*0064*/ 	.byte	0x02, 0x4a
	.zero		1
	.zero		1


	//----- nvinfo : EIATTR_EXIT_INSTR_OFFSETS
	.align		4
        /*0068*/ 	.byte	0x04, 0x1c
        /*006a*/ 	.short	(.L_21 - .L_20)


	//   ....[0]....
.L_20:
        /*006c*/ 	.word	0x00000070


	//   ....[1]....
        /*0070*/ 	.word	0x00001720


	//----- nvinfo : EIATTR_CRS_STACK_SIZE
	.align		4
.L_21:
        /*0074*/ 	.byte	0x04, 0x1e
        /*0076*/ 	.short	(.L_23 - .L_22)
.L_22:
        /*0078*/ 	.word	0x00000000


	//----- nvinfo : EIATTR_CBANK_PARAM_SIZE
	.align		4
.L_23:
        /*007c*/ 	.byte	0x03, 0x19
        /*007e*/ 	.short	0x0028


	//----- nvinfo : EIATTR_PARAM_CBANK
	.align		4
        /*0080*/ 	.byte	0x04, 0x0a
        /*0082*/ 	.short	(.L_25 - .L_24)
	.align		4
.L_24:
        /*0084*/ 	.word	index@(.nv.constant0._Z12jacobiKernelPfS_iS_S_)
        /*0088*/ 	.short	0x0380
        /*008a*/ 	.short	0x0028


	//----- nvinfo : EIATTR_SW_WAR
	.align		4
.L_25:
        /*008c*/ 	.byte	0x04, 0x36
        /*008e*/ 	.short	(.L_27 - .L_26)
.L_26:
        /*0090*/ 	.word	0x00000008
.L_27:


//--------------------- .nv.callgraph             --------------------------
	.section	.nv.callgraph,"",@"SHT_CUDA_CALLGRAPH"
	.align	4
	.sectionentsize	8
	.align		4
        /*0000*/ 	.word	0x00000000
	.align		4
        /*0004*/ 	.word	0xffffffff
	.align		4
        /*0008*/ 	.word	0x00000000
	.align		4
        /*000c*/ 	.word	0xfffffffe
	.align		4
        /*0010*/ 	.word	0x00000000
	.align		4
        /*0014*/ 	.word	0xfffffffd
	.align		4
        /*0018*/ 	.word	0x00000000
	.align		4
        /*001c*/ 	.word	0xfffffffc


//--------------------- .text._Z12jacobiKernelPfS_iS_S_ --------------------------
	.section	.text._Z12jacobiKernelPfS_iS_S_,"ax",@progbits
	.align	128
        .global         _Z12jacobiKernelPfS_iS_S_
        .type           _Z12jacobiKernelPfS_iS_S_,@function
        .size           _Z12jacobiKernelPfS_iS_S_,(.L_x_36 - _Z12jacobiKernelPfS_iS_S_)
        .other          _Z12jacobiKernelPfS_iS_S_,@"STO_CUDA_ENTRY STV_DEFAULT"
_Z12jacobiKernelPfS_iS_S_:
.text._Z12jacobiKernelPfS_iS_S_:
[----:B------:R-:W-:Y:S01]  /*0000*/  LDC R1, c[0x0][0x37c] ;  /* 0x0000df00ff017b82 */ /* 0x000fe20000000800 */
[----:B------:R-:W0:Y:S07]  /*0010*/  S2R R3, SR_TID.X ;  /* 0x0000000000037919 */ /* 0x000e2e0000002100 */
[----:B------:R-:W0:Y:S01]  /*0020*/  S2UR UR4, SR_CTAID.X ;  /* 0x00000000000479c3 */ /* 0x000e220000002500 */
[----:B------:R-:W1:Y:S07]  /*0030*/  LDCU UR8, c[0x0][0x390] ;  /* 0x00007200ff0877ac */ /* 0x000e6e0008000800 */
[----:B------:R-:W0:Y:S02]  /*0040*/  LDC R8, c[0x0][0x360] ;  /* 0x0000d800ff087b82 */ /* 0x000e240000000800 */
[----:B0-----:R-:W-:-:S05]  /*0050*/  IMAD R8, R8, UR4, R3 ;  /* 0x0000000408087c24 */ /* 0x001fca000f8e0203 */
[----:B-1----:R-:W-:-:S13]  /*0060*/  ISETP.GE.AND P0, PT, R8, UR8, PT ;  /* 0x0000000808007c0c */ /* 0x002fda000bf06270 */
[----:B------:R-:W-:Y:S05]  /*0070*/  @P0 EXIT ;  /* 0x000000000000094d */ /* 0x000fea0003800000 */
[C---:B------:R-:W-:Y:S01]  /*0080*/  ISETP.GE.AND P0, PT, R8.reuse, 0x1, PT ;  /* 0x000000010800780c */ /* 0x040fe20003f06270 */
[----:B------:R-:W0:Y:S01]  /*0090*/  LDCU.64 UR6, c[0x0][0x358] ;  /* 0x00006b00ff0677ac */ /* 0x000e220008000a00 */
[----:B------:R-:W-:Y:S01]  /*00a0*/  BSSY.RECONVERGENT B0, `(.L_x_0) ;  /* 0x00000a2000007945 */ /* 0x000fe20003800200 */
[----:B------:R-:W-:Y:S02]  /*00b0*/  HFMA2 R13, -RZ, RZ, 0, 0 ;  /* 0x00000000ff0d7431 */ /* 0x000fe400000001ff */
[----:B------:R-:W-:Y:S02]  /*00c0*/  IMAD R9, R8, UR8, RZ ;  /* 0x0000000808097c24 */ /* 0x000fe4000f8e02ff */
[----:B------:R-:W-:-:S06]  /*00d0*/  IMAD.MOV.U32 R0, RZ, RZ, RZ ;  /* 0x000000ffff007224 */ /* 0x000fcc00078e00ff */
[----:B------:R-:W-:Y:S05]  /*00e0*/  @!P0 BRA `(.L_x_1) ;  /* 0x0000000800748947 */ /* 0x000fea0003800000 */
[----:B------:R-:W-:Y:S01]  /*00f0*/  VIMNMX R2, PT, PT, R8, UR8, PT ;  /* 0x0000000808027c48 */ /* 0x000fe2000bfe0100 */
[----:B------:R-:W-:Y:S01]  /*0100*/  BSSY.RECONVERGENT B1, `(.L_x_2) ;  /* 0x000004b000017945 */ /* 0x000fe20003800200 */
[----:B------:R-:W-:Y:S01]  /*0110*/  MOV R13, RZ ;  /* 0x000000ff000d7202 */ /* 0x000fe20000000f00 */
[----:B------:R-:W-:Y:S01]  /*0120*/  IMAD.MOV.U32 R10, RZ, RZ, RZ ;  /* 0x000000ffff0a7224 */ /* 0x000fe200078e00ff */
[C---:B------:R-:W-:Y:S02]  /*0130*/  ISETP.GE.AND P1, PT, R2.reuse, 0x10, PT ;  /* 0x000000100200780c */ /* 0x040fe40003f26270 */
[----:B------:R-:W-:-:S04]  /*0140*/  VIMNMX R0, PT, PT, R2, 0x1, !PT ;  /* 0x0000000102007848 */ /* 0x000fc80007fe0100 */
[----:B------:R-:W-:-:S04]  /*0150*/  LOP3.LUT R23, R0, 0xf, RZ, 0xc0, !PT ;  /* 0x0000000f00177812 */ /* 0x000fc800078ec0ff */
[----:B------:R-:W-:-:S03]  /*0160*/  ISETP.NE.AND P0, PT, R23, RZ, PT ;  /* 0x000000ff1700720c */ /* 0x000fc60003f05270 */
[----:B------:R-:W-:Y:S10]  /*0170*/  @!P1 BRA `(.L_x_3) ;  /* 0x00000004000c9947 */ /* 0x000ff40003800000 */
[----:B------:R-:W1:Y:S01]  /*0180*/  LDC.64 R2, c[0x0][0x380] ;  /* 0x0000e000ff027b82 */ /* 0x000e620000000a00 */
[----:B------:R-:W2:Y:S01]  /*0190*/  LDCU.64 UR4, c[0x0][0x398] ;  /* 0x00007300ff0477ac */ /* 0x000ea20008000a00 */
[----:B------:R-:W-:Y:S01]  /*01a0*/  LOP3.LUT R10, R0, 0x7ffffff0, RZ, 0xc0, !PT ;  /* 0x7ffffff0000a7812 */ /* 0x000fe200078ec0ff */
[----:B------:R-:W-:Y:S01]  /*01b0*/  IMAD.MOV.U32 R13, RZ, RZ, RZ ;  /* 0x000000ffff0d7224 */ /* 0x000fe200078e00ff */
[----:B------:R-:W-:-:S03]  /*01c0*/  MOV R11, R9 ;  /* 0x00000009000b7202 */ /* 0x000fc60000000f00 */
[----:B------:R-:W-:Y:S01]  /*01d0*/  IMAD.MOV R12, RZ, RZ, -R10 ;  /* 0x000000ffff0c7224 */ /* 0x000fe200078e0a0a */
[----:B--2---:R-:W-:-:S04]  /*01e0*/  UIADD3 UR4, UP0, UPT, UR4, 0x20, URZ ;  /* 0x0000002004047890 */ /* 0x004fc8000ff1e0ff */
[----:B------:R-:W-:Y:S01]  /*01f0*/  UIADD3.X UR5, UPT, UPT, URZ, UR5, URZ, UP0, !UPT ;  /* 0x00000005ff057290 */ /* 0x000fe200087fe4ff */
[----:B-1----:R-:W-:Y:S02]  /*0200*/  IADD3 R2, P1, PT, R2, 0x20, RZ ;  /* 0x0000002002027810 */ /* 0x002fe40007f3e0ff */
[----:B------:R-:W-:Y:S02]  /*0210*/  MOV R4, UR4 ;  /* 0x0000000400047c02 */ /* 0x000fe40008000f00 */
[----:B------:R-:W-:Y:S01]  /*0220*/  IADD3.X R3, PT, PT, RZ, R3, RZ, P1, !PT ;  /* 0x00000003ff037210 */ /* 0x000fe20000ffe4ff */
[----:B------:R-:W-:-:S08]  /*0230*/  IMAD.U32 R5, RZ, RZ, UR5 ;  /* 0x00000005ff057e24 */ /* 0x000fd0000f8e00ff */
.L_x_4:
[----:B------:R-:W-:Y:S01]  /*0240*/  IMAD.WIDE R6, R11, 0x4, R2 ;  /* 0x000000040b067825 */ /* 0x000fe200078e0202 */
[----:B0-----:R-:W2:Y:S04]  /*0250*/  LDG.E R17, desc[UR6][R4.64+-0x20] ;  /* 0xffffe00604117981 */ /* 0x001ea8000c1e1900 */
[----:B------:R-:W2:Y:S04]  /*0260*/  LDG.E R16, desc[UR6][R6.64+-0x20] ;  /* 0xffffe00606107981 */ /* 0x000ea8000c1e1900 */
[----:B------:R-:W3:Y:S04]  /*0270*/  LDG.E R18, desc[UR6][R4.64+-0x1c] ;  /* 0xffffe40604127981 */ /* 0x000ee8000c1e1900 */
[----:B------:R-:W3:Y:S04]  /*0280*/  LDG.E R27, desc[UR6][R6.64+-0x1c] ;  /* 0xffffe406061b7981 */ /* 0x000ee8000c1e1900 */
[----:B------:R-:W4:Y:S04]  /*0290*/  LDG.E R14, desc[UR6][R4.64+-0x18] ;  /* 0xffffe806040e7981 */ /* 0x000f28000c1e1900 */
[----:B------:R-:W4:Y:S04]  /*02a0*/  LDG.E R15, desc[UR6][R6.64+-0x18] ;  /* 0xffffe806060f7981 */ /* 0x000f28000c1e1900 */
[----:B------:R-:W5:Y:S04]  /*02b0*/  LDG.E R19, desc[UR6][R4.64+-0x14] ;  /* 0xffffec0604137981 */ /* 0x000f68000c1e1900 */
[----:B------:R-:W5:Y:S04]  /*02c0*/  LDG.E R20, desc[UR6][R6.64+-0x14] ;  /* 0xffffec0606147981 */ /* 0x000f68000c1e1900 */
[----:B------:R-:W5:Y:S04]  /*02d0*/  LDG.E R21, desc[UR6][R4.64+-0x10] ;  /* 0xfffff00604157981 */ /* 0x000f68000c1e1900 */
[----:B------:R-:W5:Y:S04]  /*02e0*/  LDG.E R22, desc[UR6][R6.64+-0x10] ;  /* 0xfffff00606167981 */ /* 0x000f68000c1e1900 */
[----:B------:R-:W5:Y:S04]  /*02f0*/  LDG.E R24, desc[UR6][R4.64+-0xc] ;  /* 0xfffff40604187981 */ /* 0x000f68000c1e1900 */
[----:B------:R-:W5:Y:S04]  /*0300*/  LDG.E R25, desc[UR6][R6.64+-0xc] ;  /* 0xfffff40606197981 */ /* 0x000f68000c1e1900 */
[----:B------:R-:W5:Y:S01]  /*0310*/  LDG.E R26, desc[UR6][R6.64+0x1c] ;  /* 0x00001c06061a7981 */ /* 0x000f62000c1e1900 */
[----:B--2---:R-:W-:-:S03]  /*0320*/  FFMA R16, R16, R17, R13 ;  /* 0x0000001110107223 */ /* 0x004fc6000000000d */
[----:B------:R-:W2:Y:S04]  /*0330*/  LDG.E R17, desc[UR6][R4.64+-0x8] ;  /* 0xfffff80604117981 */ /* 0x000ea8000c1e1900 */
[----:B------:R-:W2:Y:S01]  /*0340*/  LDG.E R13, desc[UR6][R4.64+-0x4] ;  /* 0xfffffc06040d7981 */ /* 0x000ea2000c1e1900 */
[----:B---3--:R-:W-:-:S03]  /*0350*/  FFMA R16, R27, R18, R16 ;  /* 0x000000121b107223 */ /* 0x008fc60000000010 */
[----:B------:R-:W2:Y:S01]  /*0360*/  LDG.E R18, desc[UR6][R6.64+-0x8] ;  /* 0xfffff80606127981 */ /* 0x000ea2000c1e1900 */
[----:B----4-:R-:W-:-:S03]  /*0370*/  FFMA R27, R15, R14, R16 ;  /* 0x0000000e0f1b7223 */ /* 0x010fc60000000010 */
[----:B------:R-:W3:Y:S04]  /*0380*/  LDG.E R14, desc[UR6][R6.64+-0x4] ;  /* 0xfffffc06060e7981 */ /* 0x000ee8000c1e1900 */
[----:B------:R-:W4:Y:S04]  /*0390*/  LDG.E R15, desc[UR6][R4.64] ;  /* 0x00000006040f7981 */ /* 0x000f28000c1e1900 */
[----:B------:R-:W4:Y:S01]  /*03a0*/  LDG.E R16, desc[UR6][R6.64] ;  /* 0x0000000606107981 */ /* 0x000f22000c1e1900 */
[----:B-----5:R-:W-:-:S03]  /*03b0*/  FFMA R19, R20, R19, R27 ;  /* 0x0000001314137223 */ /* 0x020fc6000000001b */
[----:B------:R-:W5:Y:S01]  /*03c0*/  LDG.E R20, desc[UR6][R6.64+0x4] ;  /* 0x0000040606147981 */ /* 0x000f62000c1e1900 */
[----:B------:R-:W-:-:S03]  /*03d0*/  FFMA R22, R22, R21, R19 ;  /* 0x0000001516167223 */ /* 0x000fc60000000013 */
[----:B------:R-:W5:Y:S04]  /*03e0*/  LDG.E R19, desc[UR6][R4.64+0x4] ;  /* 0x0000040604137981 */ /* 0x000f68000c1e1900 */
[----:B------:R-:W5:Y:S01]  /*03f0*/  LDG.E R21, desc[UR6][R6.64+0x8] ;  /* 0x0000080606157981 */ /* 0x000f62000c1e1900 */
[----:B------:R-:W-:-:S03]  /*0400*/  FFMA R25, R25, R24, R22 ;  /* 0x0000001819197223 */ /* 0x000fc60000000016 */
[----:B------:R-:W5:Y:S04]  /*0410*/  LDG.E R22, desc[UR6][R4.64+0x8] ;  /* 0x0000080604167981 */ /* 0x000f68000c1e1900 */
[----:B------:R-:W5:Y:S04]  /*0420*/  LDG.E R24, desc[UR6][R6.64+0x14] ;  /* 0x0000140606187981 */ /* 0x000f68000c1e1900 */
[----:B------:R-:W5:Y:S01]  /*0430*/  LDG.E R27, desc[UR6][R4.64+0x1c] ;  /* 0x00001c06041b7981 */ /* 0x000f62000c1e1900 */
[----:B--2---:R-:W-:-:S03]  /*0440*/  FFMA R25, R18, R17, R25 ;  /* 0x0000001112197223 */ /* 0x004fc60000000019 */
[----:B------:R-:W2:Y:S04]  /*0450*/  LDG.E R18, desc[UR6][R4.64+0xc] ;  /* 0x00000c0604127981 */ /* 0x000ea8000c1e1900 */
[----:B------:R-:W2:Y:S01]  /*0460*/  LDG.E R17, desc[UR6][R6.64+0xc] ;  /* 0x00000c0606117981 */ /* 0x000ea2000c1e1900 */
[----:B---3--:R-:W-:-:S03]  /*0470*/  FFMA R25, R14, R13, R25 ;  /* 0x0000000d0e197223 */ /* 0x008fc60000000019 */
[----:B------:R-:W3:Y:S04]  /*0480*/  LDG.E R13, desc[UR6][R4.64+0x10] ;  /* 0x00001006040d7981 */ /* 0x000ee8000c1e1900 */
[----:B------:R-:W3:Y:S01]  /*0490*/  LDG.E R14, desc[UR6][R6.64+0x10] ;  /* 0x00001006060e7981 */ /* 0x000ee2000c1e1900 */
[----:B----4-:R-:W-:-:S03]  /*04a0*/  FFMA R29, R16, R15, R25 ;  /* 0x0000000f101d7223 */ /* 0x010fc60000000019 */
[----:B------:R-:W4:Y:S04]  /*04b0*/  LDG.E R25, desc[UR6][R4.64+0x14] ;  /* 0x0000140604197981 */ /* 0x000f28000c1e1900 */
[----:B------:R0:W4:Y:S04]  /*04c0*/  LDG.E R15, desc[UR6][R4.64+0x18] ;  /* 0x00001806040f7981 */ /* 0x000128000c1e1900 */
[----:B------:R-:W4:Y:S01]  /*04d0*/  LDG.E R16, desc[UR6][R6.64+0x18] ;  /* 0x0000180606107981 */ /* 0x000f22000c1e1900 */
[----:B-----5:R-:W-:Y:S01]  /*04e0*/  FFMA R20, R20, R19, R29 ;  /* 0x0000001314147223 */ /* 0x020fe2000000001d */
[----:B------:R-:W-:-:S03]  /*04f0*/  IADD3 R12, PT, PT, R12, 0x10, RZ ;  /* 0x000000100c0c7810 */ /* 0x000fc60007ffe0ff */
[----:B------:R-:W-:Y:S01]  /*0500*/  FFMA R20, R21, R22, R20 ;  /* 0x0000001615147223 */ /* 0x000fe20000000014 */
[----:B------:R-:W-:Y:S02]  /*0510*/  ISETP.NE.AND P1, PT, R12, RZ, PT ;  /* 0x000000ff0c00720c */ /* 0x000fe40003f25270 */
[----:B0-----:R-:W-:Y:S02]  /*0520*/  IADD3 R4, P2, PT, R4, 0x40, RZ ;  /* 0x0000004004047810 */ /* 0x001fe40007f5e0ff */
[----:B------:R-:W-:-:S03]  /*0530*/  IADD3 R11, PT, PT, R11, 0x10, RZ ;  /* 0x000000100b0b7810 */ /* 0x000fc60007ffe0ff */
[----:B------:R-:W-:Y:S02]  /*0540*/  IMAD.X R5, RZ, RZ, R5, P2 ;  /* 0x000000ffff057224 */ /* 0x000fe400010e0605 */
[----:B--2---:R-:W-:-:S04]  /*0550*/  FFMA R17, R17, R18, R20 ;  /* 0x0000001211117223 */ /* 0x004fc80000000014 */
[----:B---3--:R-:W-:-:S04]  /*0560*/  FFMA R13, R14, R13, R17 ;  /* 0x0000000d0e0d7223 */ /* 0x008fc80000000011 */
[----:B----4-:R-:W-:-:S04]  /*0570*/  FFMA R13, R24, R25, R13 ;  /* 0x00000019180d7223 */ /* 0x010fc8000000000d */
[----:B------:R-:W-:-:S04]  /*0580*/  FFMA R13, R16, R15, R13 ;  /* 0x0000000f100d7223 */ /* 0x000fc8000000000d */
[----:B------:R-:W-:Y:S01]  /*0590*/  FFMA R13, R26, R27, R13 ;  /* 0x0000001b1a0d7223 */ /* 0x000fe2000000000d */
[----:B------:R-:W-:Y:S06]  /*05a0*/  @P1 BRA `(.L_x_4) ;  /* 0xfffffffc00241947 */ /* 0x000fec000383ffff */
.L_x_3:
[----:B0-----:R-:W-:Y:S05]  /*05b0*/  BSYNC.RECONVERGENT B1 ;  /* 0x0000000000017941 */ /* 0x001fea0003800200 */
.L_x_2:
[----:B------:R-:W-:Y:S05]  /*05c0*/  @!P0 BRA `(.L_x_1) ;  /* 0x00000004003c8947 */ /* 0x000fea0003800000 */
[----:B------:R-:W-:Y:S01]  /*05d0*/  ISETP.GE.U32.AND P0, PT, R23, 0x8, PT ;  /* 0x000000081700780c */ /* 0x000fe20003f06070 */
[----:B------:R-:W-:Y:S01]  /*05e0*/  BSSY.RECONVERGENT B1, `(.L_x_5) ;  /* 0x0000022000017945 */ /* 0x000fe20003800200 */
[----:B------:R-:W-:-:S04]  /*05f0*/  LOP3.LUT R21, R0, 0x7, RZ, 0xc0, !PT ;  /* 0x0000000700157812 */ /* 0x000fc800078ec0ff */
[----:B------:R-:W-:-:S07]  /*0600*/  ISETP.NE.AND P1, PT, R21, RZ, PT ;  /* 0x000000ff1500720c */ /* 0x000fce0003f25270 */
[----:B------:R-:W-:Y:S06]  /*0610*/  @!P0 BRA `(.L_x_6) ;  /* 0x0000000000788947 */ /* 0x000fec0003800000 */
[----:B------:R-:W0:Y:S01]  /*0620*/  LDC.64 R4, c[0x0][0x380] ;  /* 0x0000e000ff047b82 */ /* 0x000e220000000a00 */
[----:B------:R-:W-:-:S07]  /*0630*/  IMAD.IADD R7, R9, 0x1, R10 ;  /* 0x0000000109077824 */ /* 0x000fce00078e020a */
[----:B------:R-:W1:Y:S01]  /*0640*/  LDC.64 R2, c[0x0][0x398] ;  /* 0x0000e600ff027b82 */ /* 0x000e620000000a00 */
[----:B0-----:R-:W-:-:S05]  /*0650*/  IMAD.WIDE R4, R7, 0x4, R4 ;  /* 0x0000000407047825 */ /* 0x001fca00078e0204 */
[----:B------:R-:W2:Y:S01]  /*0660*/  LDG.E R18, desc[UR6][R4.64] ;  /* 0x0000000604127981 */ /* 0x000ea2000c1e1900 */
[----:B-1----:R-:W-:-:S03]  /*0670*/  IMAD.WIDE.U32 R2, R10, 0x4, R2 ;  /* 0x000000040a027825 */ /* 0x002fc600078e0002 */
[----:B------:R-:W3:Y:S04]  /*0680*/  LDG.E R20, desc[UR6][R4.64+0x4] ;  /* 0x0000040604147981 */ /* 0x000ee8000c1e1900 */
[----:B------:R-:W2:Y:S04]  /*0690*/  LDG.E R17, desc[UR6][R2.64] ;  /* 0x0000000602117981 */ /* 0x000ea8000c1e1900 */
        /* <DEDUP_REMOVED lines=12> */
[----:B------:R-:W5:Y:S01]  /*0760*/  LDG.E R26, desc[UR6][R2.64+0x1c] ;  /* 0x00001c06021a7981 */ /* 0x000f62000c1e1900 */
[----:B------:R-:W-:Y:S01]  /*0770*/  IADD3 R10, PT, PT, R10, 0x8, RZ ;  /* 0x000000080a0a7810 */ /* 0x000fe20007ffe0ff */
[----:B--2---:R-:W-:-:S04]  /*0780*/  FFMA R17, R18, R17, R13 ;  /* 0x0000001112117223 */ /* 0x004fc8000000000d */
[----:B---3--:R-:W-:-:S04]  /*0790*/  FFMA R17, R20, R19, R17 ;  /* 0x0000001314117223 */ /* 0x008fc80000000011 */
[----:B----4-:R-:W-:-:S04]  /*07a0*/  FFMA R17, R22, R23, R17 ;  /* 0x0000001716117223 */ /* 0x010fc80000000011 */
[----:B-----5:R-:W-:-:S04]  /*07b0*/  FFMA R24, R24, R25, R17 ;  /* 0x0000001918187223 */ /* 0x020fc80000000011 */
[----:B------:R-:W-:-:S04]  /*07c0*/  FFMA R16, R15, R16, R24 ;  /* 0x000000100f107223 */ /* 0x000fc80000000018 */
[----:B------:R-:W-:-:S04]  /*07d0*/  FFMA R11, R11, R12, R16 ;  /* 0x0000000c0b0b7223 */ /* 0x000fc80000000010 */
[----:B------:R-:W-:-:S04]  /*07e0*/  FFMA R7, R6, R7, R11 ;  /* 0x0000000706077223 */ /* 0x000fc8000000000b */
[----:B------:R-:W-:-:S07]  /*07f0*/  FFMA R13, R14, R26, R7 ;  /* 0x0000001a0e0d7223 */ /* 0x000fce0000000007 */
.L_x_6:
[----:B------:R-:W-:Y:S05]  /*0800*/  BSYNC.RECONVERGENT B1 ;  /* 0x0000000000017941 */ /* 0x000fea0003800200 */
.L_x_5:
        /* <DEDUP_REMOVED lines=18> */
[----:B------:R-:W5:Y:S01]  /*0930*/  LDG.E R17, desc[UR6][R6.64+0xc] ;  /* 0x00000c0606117981 */ /* 0x000f62000c1e1900 */
[----:B------:R-:W-:Y:S01]  /*0940*/  IADD3 R10, PT, PT, R10, 0x4, RZ ;  /* 0x000000040a0a7810 */ /* 0x000fe20007ffe0ff */
[----:B--2---:R-:W-:-:S04]  /*0950*/  FFMA R5, R12, R5, R13 ;  /* 0x000000050c057223 */ /* 0x004fc8000000000d */
[----:B---3--:R-:W-:-:S04]  /*0960*/  FFMA R5, R14, R11, R5 ;  /* 0x0000000b0e057223 */ /* 0x008fc80000000005 */
[----:B----4-:R-:W-:-:S04]  /*0970*/  FFMA R5, R16, R15, R5 ;  /* 0x0000000f10057223 */ /* 0x010fc80000000005 */
[----:B-----5:R-:W-:-:S07]  /*0980*/  FFMA R13, R18, R17, R5 ;  /* 0x00000011120d7223 */ /* 0x020fce0000000005 */
.L_x_8:
[----:B------:R-:W-:Y:S05]  /*0990*/  BSYNC.RECONVERGENT B1 ;  /* 0x0000000000017941 */ /* 0x000fea0003800200 */
.L_x_7:
[----:B------:R-:W-:Y:S05]  /*09a0*/  @!P1 BRA `(.L_x_1) ;  /* 0x0000000000449947 */ /* 0x000fea0003800000 */
[----:B------:R-:W0:Y:S01]  /*09b0*/  LDC.64 R6, c[0x0][0x398] ;  /* 0x0000e600ff067b82 */ /* 0x000e220000000a00 */
[----:B------:R-:W-:Y:S01]  /*09c0*/  IADD3 R12, PT, PT, -R4, RZ, RZ ;  /* 0x000000ff040c7210 */ /* 0x000fe20007ffe1ff */
[----:B------:R-:W-:-:S06]  /*09d0*/  IMAD.IADD R11, R9, 0x1, R10 ;  /* 0x00000001090b7824 */ /* 0x000fcc00078e020a */
[----:B------:R-:W1:Y:S01]  /*09e0*/  LDC.64 R2, c[0x0][0x380] ;  /* 0x0000e000ff027b82 */ /* 0x000e620000000a00 */
[----:B0-----:R-:W-:-:S04]  /*09f0*/  IMAD.WIDE.U32 R6, R10, 0x4, R6 ;  /* 0x000000040a067825 */ /* 0x001fc800078e0006 */
[----:B------:R-:W-:-:S07]  /*0a00*/  IMAD.MOV.U32 R14, RZ, RZ, R6 ;  /* 0x000000ffff0e7224 */ /* 0x000fce00078e0006 */
.L_x_9:
[----:B-1----:R-:W-:Y:S01]  /*0a10*/  IMAD.WIDE R4, R11, 0x4, R2 ;  /* 0x000000040b047825 */ /* 0x002fe200078e0202 */
[----:B------:R-:W-:-:S05]  /*0a20*/  MOV R6, R14 ;  /* 0x0000000e00067202 */ /* 0x000fca0000000f00 */
[----:B------:R-:W2:Y:S04]  /*0a30*/  LDG.E R4, desc[UR6][R4.64] ;  /* 0x0000000604047981 */ /* 0x000ea8000c1e1900 */
[----:B------:R0:W2:Y:S01]  /*0a40*/  LDG.E R6, desc[UR6][R6.64] ;  /* 0x0000000606067981 */ /* 0x0000a2000c1e1900 */
[----:B------:R-:W-:Y:S01]  /*0a50*/  VIADD R12, R12, 0x1 ;  /* 0x000000010c0c7836 */ /* 0x000fe20000000000 */
[----:B------:R-:W-:Y:S02]  /*0a60*/  IADD3 R14, P1, PT, R14, 0x4, RZ ;  /* 0x000000040e0e7810 */ /* 0x000fe40007f3e0ff */
[----:B------:R-:W-:Y:S02]  /*0a70*/  IADD3 R11, PT, PT, R11, 0x1, RZ ;  /* 0x000000010b0b7810 */ /* 0x000fe40007ffe0ff */
[----:B------:R-:W-:Y:S01]  /*0a80*/  ISETP.NE.AND P0, PT, R12, RZ, PT ;  /* 0x000000ff0c00720c */ /* 0x000fe20003f05270 */
[----:B0-----:R-:W-:-:S02]  /*0a90*/  IMAD.X R7, RZ, RZ, R7, P1 ;  /* 0x000000ffff077224 */ /* 0x001fc400008e0607 */
[----:B--2---:R-:W-:-:S10]  /*0aa0*/  FFMA R13, R4, R6, R13 ;  /* 0x00000006040d7223 */ /* 0x004fd4000000000d */
[----:B------:R-:W-:Y:S05]  /*0ab0*/  @P0 BRA `(.L_x_9) ;  /* 0xfffffffc00d40947 */ /* 0x000fea000383ffff */
.L_x_1:
[----:B0-----:R-:W-:Y:S05]  /*0ac0*/  BSYNC.RECONVERGENT B0 ;  /* 0x0000000000007941 */ /* 0x001fea0003800200 */
.L_x_0:
[----:B------:R-:W-:Y:S01]  /*0ad0*/  ISETP.GE.AND P0, PT, R0, UR8, PT ;  /* 0x0000000800007c0c */ /* 0x000fe2000bf06270 */
[----:B------:R-:W-:-:S12]  /*0ae0*/  BSSY.RECONVERGENT B0, `(.L_x_10) ;  /* 0x00000ab000007945 */ /* 0x000fd80003800200 */
[----:B------:R-:W-:Y:S05]  /*0af0*/  @P0 BRA `(.L_x_11) ;  /* 0x0000000800a40947 */ /* 0x000fea0003800000 */
[----:B------:R-:W-:Y:S01]  /*0b00*/  ISETP.NE.AND P0, PT, R8, R0, PT ;  /* 0x000000000800720c */ /* 0x000fe20003f05270 */
[----:B------:R-:W-:-:S12]  /*0b10*/  BSSY.RECONVERGENT B1, `(.L_x_12) ;  /* 0x000000a000017945 */ /* 0x000fd80003800200 */
[----:B------:R-:W-:Y:S05]  /*0b20*/  @!P0 BRA `(.L_x_13) ;  /* 0x0000000000208947 */ /* 0x000fea0003800000 */
[----:B------:R-:W0:Y:S01]  /*0b30*/  LDC.64 R2, c[0x0][0x380] ;  /* 0x0000e000ff027b82 */ /* 0x000e220000000a00 */
[----:B------:R-:W-:-:S07]  /*0b40*/  IADD3 R7, PT, PT, R9, R0, RZ ;  /* 0x0000000009077210 */ /* 0x000fce0007ffe0ff */
[----:B------:R-:W1:Y:S01]  /*0b50*/  LDC.64 R4, c[0x0][0x398] ;  /* 0x0000e600ff047b82 */ /* 0x000e620000000a00 */
[----:B0-----:R-:W-:-:S06]  /*0b60*/  IMAD.WIDE R2, R7, 0x4, R2 ;  /* 0x0000000407027825 */ /* 0x001fcc00078e0202 */
[----:B------:R-:W2:Y:S01]  /*0b70*/  LDG.E R2, desc[UR6][R2.64] ;  /* 0x0000000602027981 */ /* 0x000ea2000c1e1900 */
[----:B-1----:R-:W-:-:S06]  /*0b80*/  IMAD.WIDE.U32 R4, R0, 0x4, R4 ;  /* 0x0000000400047825 */ /* 0x002fcc00078e0004 */
[----:B------:R-:W2:Y:S02]  /*0b90*/  LDG.E R4, desc[UR6][R4.64] ;  /* 0x0000000604047981 */ /* 0x000ea4000c1e1900 */
[----:B--2---:R-:W-:-:S07]  /*0ba0*/  FFMA R13, R2, R4, R13 ;  /* 0x00000004020d7223 */ /* 0x004fce000000000d */
.L_x_13:
[----:B------:R-:W-:Y:S05]  /*0bb0*/  BSYNC.RECONVERGENT B1 ;  /* 0x0000000000017941 */ /* 0x000fea0003800200 */
.L_x_12:
[----:B------:R-:W-:-:S05]  /*0bc0*/  VIADD R0, R0, 0x1 ;  /* 0x0000000100007836 */ /* 0x000fca0000000000 */
[----:B------:R-:W-:-:S13]  /*0bd0*/  ISETP.GE.AND P0, PT, R0, UR8, PT ;  /* 0x0000000800007c0c */ /* 0x000fda000bf06270 */
[----:B------:R-:W-:Y:S05]  /*0be0*/  @P0 BRA `(.L_x_11) ;  /* 0x0000000800680947 */ /* 0x000fea0003800000 */
[C---:B------:R-:W-:Y:S01]  /*0bf0*/  IADD3 R2, PT, PT, R0.reuse, -UR8, RZ ;  /* 0x8000000800027c10 */ /* 0x040fe2000fffe0ff */
[----:B------:R-:W-:Y:S01]  /*0c00*/  BSSY.RECONVERGENT B1, `(.L_x_14) ;  /* 0x0000048000017945 */ /* 0x000fe20003800200 */
[----:B------:R-:W-:Y:S02]  /*0c10*/  IADD3 R10, PT, PT, -R0, UR8, RZ ;  /* 0x00000008000a7c10 */ /* 0x000fe4000fffe1ff */
[----:B------:R-:W-:Y:S02]  /*0c20*/  ISETP.GT.U32.AND P1, PT, R2, -0x10, PT ;  /* 0xfffffff00200780c */ /* 0x000fe40003f24070 */
[----:B------:R-:W-:-:S04]  /*0c30*/  LOP3.LUT R23, R10, 0xf, RZ, 0xc0, !PT ;  /* 0x0000000f0a177812 */ /* 0x000fc800078ec0ff */
[----:B------:R-:W-:-:S07]  /*0c40*/  ISETP.NE.AND P0, PT, R23, RZ, PT ;  /* 0x000000ff1700720c */ /* 0x000fce0003f05270 */
[----:B------:R-:W-:Y:S06]  /*0c50*/  @P1 BRA `(.L_x_15) ;  /* 0x0000000400081947 */ /* 0x000fec0003800000 */
[----:B------:R-:W0:Y:S01]  /*0c60*/  LDC.64 R2, c[0x0][0x398] ;  /* 0x0000e600ff027b82 */ /* 0x000e220000000a00 */
[----:B------:R-:W-:Y:S02]  /*0c70*/  LOP3.LUT R12, R10, 0xfffffff0, RZ, 0xc0, !PT ;  /* 0xfffffff00a0c7812 */ /* 0x000fe400078ec0ff */
[----:B------:R-:W-:-:S03]  /*0c80*/  IADD3 R11, PT, PT, R9, R0, RZ ;  /* 0x00000000090b7210 */ /* 0x000fc60007ffe0ff */
[----:B------:R-:W-:Y:S02]  /*0c90*/  IMAD.MOV R12, RZ, RZ, -R12 ;  /* 0x000000ffff0c7224 */ /* 0x000fe400078e0a0c */
[----:B------:R-:W1:Y:S01]  /*0ca0*/  LDC.64 R6, c[0x0][0x380] ;  /* 0x0000e000ff067b82 */ /* 0x000e620000000a00 */
[----:B0-----:R-:W-:-:S03]  /*0cb0*/  IMAD.WIDE.U32 R4, R0, 0x4, R2 ;  /* 0x0000000400047825 */ /* 0x001fc600078e0002 */
[----:B------:R-:W-:Y:S02]  /*0cc0*/  IADD3 R4, P1, PT, R4, 0x20, RZ ;  /* 0x0000002004047810 */ /* 0x000fe40007f3e0ff */
[----:B-1----:R-:W-:Y:S02]  /*0cd0*/  IADD3 R2, P2, PT, R6, 0x20, RZ ;  /* 0x0000002006027810 */ /* 0x002fe40007f5e0ff */
[----:B------:R-:W-:-:S03]  /*0ce0*/  IADD3.X R5, PT, PT, RZ, R5, RZ, P1, !PT ;  /* 0x00000005ff057210 */ /* 0x000fc60000ffe4ff */
[----:B------:R-:W-:-:S08]  /*0cf0*/  IMAD.X R3, RZ, RZ, R7, P2 ;  /* 0x000000ffff037224 */ /* 0x000fd000010e0607 */
.L_x_16:
[----:B------:R-:W-:Y:S01]  /*0d00*/  IMAD.WIDE R6, R11, 0x4, R2 ;  /* 0x000000040b067825 */ /* 0x000fe200078e0202 */
[----:B------:R-:W2:Y:S04]  /*0d10*/  LDG.E R17, desc[UR6][R4.64+-0x20] ;  /* 0xffffe00604117981 */ /* 0x000ea8000c1e1900 */
        /* <DEDUP_REMOVED lines=44> */
[----:B0-----:R-:W-:Y:S01]  /*0fe0*/  IADD3 R4, P2, PT, R4, 0x40, RZ ;  /* 0x0000004004047810 */ /* 0x001fe20007f5e0ff */
[----:B------:R-:W-:Y:S01]  /*0ff0*/  VIADD R0, R0, 0x10 ;  /* 0x0000001000007836 */ /* 0x000fe20000000000 */
[----:B------:R-:W-:Y:S02]  /*1000*/  IADD3 R11, PT, PT, R11, 0x10, RZ ;  /* 0x000000100b0b7810 */ /* 0x000fe40007ffe0ff */
[----:B------:R-:W-:Y:S01]  /*1010*/  IADD3.X R5, PT, PT, RZ, R5, RZ, P2, !PT ;  /* 0x00000005ff057210 */ /* 0x000fe200017fe4ff */
[----:B--2---:R-:W-:-:S04]  /*1020*/  FFMA R17, R17, R18, R20 ;  /* 0x0000001211117223 */ /* 0x004fc80000000014 */
[----:B---3--:R-:W-:-:S04]  /*1030*/  FFMA R13, R14, R13, R17 ;  /* 0x0000000d0e0d7223 */ /* 0x008fc80000000011 */
[----:B----4-:R-:W-:-:S04]  /*1040*/  FFMA R24, R24, R25, R13 ;  /* 0x0000001918187223 */ /* 0x010fc8000000000d */
[----:B------:R-:W-:-:S04]  /*1050*/  FFMA R16, R15, R16, R24 ;  /* 0x000000100f107223 */ /* 0x000fc80000000018 */
[----:B------:R-:W-:Y:S01]  /*1060*/  FFMA R13, R27, R26, R16 ;  /* 0x0000001a1b0d7223 */ /* 0x000fe20000000010 */
[----:B------:R-:W-:Y:S06]  /*1070*/  @P1 BRA `(.L_x_16) ;  /* 0xfffffffc00201947 */ /* 0x000fec000383ffff */
.L_x_15:
[----:B------:R-:W-:Y:S05]  /*1080*/  BSYNC.RECONVERGENT B1 ;  /* 0x0000000000017941 */ /* 0x000fea0003800200 */
.L_x_14:
[----:B------:R-:W-:Y:S05]  /*1090*/  @!P0 BRA `(.L_x_11) ;  /* 0x00000004003c8947 */ /* 0x000fea0003800000 */
[----:B------:R-:W-:Y:S01]  /*10a0*/  ISETP.GE.U32.AND P0, PT, R23, 0x8, PT ;  /* 0x000000081700780c */ /* 0x000fe20003f06070 */
[----:B------:R-:W-:Y:S01]  /*10b0*/  BSSY.RECONVERGENT B1, `(.L_x_17) ;  /* 0x0000022000017945 */ /* 0x000fe20003800200 */
[----:B------:R-:W-:-:S04]  /*10c0*/  LOP3.LUT R21, R10, 0x7, RZ, 0xc0, !PT ;  /* 0x000000070a157812 */ /* 0x000fc800078ec0ff */
[----:B------:R-:W-:-:S07]  /*10d0*/  ISETP.NE.AND P1, PT, R21, RZ, PT ;  /* 0x000000ff1500720c */ /* 0x000fce0003f25270 */
[----:B------:R-:W-:Y:S06]  /*10e0*/  @!P0 BRA `(.L_x_18) ;  /* 0x0000000000788947 */ /* 0x000fec0003800000 */
[----:B------:R-:W0:Y:S01]  /*10f0*/  LDC.64 R4, c[0x0][0x380] ;  /* 0x0000e000ff047b82 */ /* 0x000e220000000a00 */
[----:B------:R-:W-:-:S07]  /*1100*/  IADD3 R7, PT, PT, R9, R0, RZ ;  /* 0x0000000009077210 */ /* 0x000fce0007ffe0ff */
        /* <DEDUP_REMOVED lines=19> */
[----:B------:R-:W-:-:S02]  /*1240*/  VIADD R0, R0, 0x8 ;  /* 0x0000000800007836 */ /* 0x000fc40000000000 */
        /* <DEDUP_REMOVED lines=8> */
.L_x_18:
[----:B------:R-:W-:Y:S05]  /*12d0*/  BSYNC.RECONVERGENT B1 ;  /* 0x0000000000017941 */ /* 0x000fea0003800200 */
.L_x_17:
        /* <DEDUP_REMOVED lines=24> */
.L_x_20:
[----:B------:R-:W-:Y:S05]  /*1460*/  BSYNC.RECONVERGENT B1 ;  /* 0x0000000000017941 */ /* 0x000fea0003800200 */
.L_x_19:
[----:B------:R-:W-:Y:S05]  /*1470*/  @!P1 BRA `(.L_x_11) ;  /* 0x0000000000449947 */ /* 0x000fea0003800000 */
[----:B------:R-:W0:Y:S01]  /*1480*/  LDC.64 R4, c[0x0][0x398] ;  /* 0x0000e600ff047b82 */ /* 0x000e220000000a00 */
[----:B------:R-:W-:Y:S01]  /*1490*/  IADD3 R10, PT, PT, -R10, RZ, RZ ;  /* 0x000000ff0a0a7210 */ /* 0x000fe20007ffe1ff */
[----:B------:R-:W-:-:S06]  /*14a0*/  IMAD.IADD R11, R9, 0x1, R0 ;  /* 0x00000001090b7824 */ /* 0x000fcc00078e0200 */
[----:B------:R-:W1:Y:S01]  /*14b0*/  LDC.64 R2, c[0x0][0x380] ;  /* 0x0000e000ff027b82 */ /* 0x000e620000000a00 */
[----:B0-----:R-:W-:-:S04]  /*14c0*/  IMAD.WIDE.U32 R4, R0, 0x4, R4 ;  /* 0x0000000400047825 */ /* 0x001fc800078e0004 */
[----:B------:R-:W-:Y:S01]  /*14d0*/  IMAD.MOV.U32 R6, RZ, RZ, R4 ;  /* 0x000000ffff067224 */ /* 0x000fe200078e0004 */
[----:B------:R-:W-:-:S07]  /*14e0*/  MOV R7, R5 ;  /* 0x0000000500077202 */ /* 0x000fce0000000f00 */
.L_x_21:
[----:B-1----:R-:W-:Y:S01]  /*14f0*/  IMAD.WIDE R4, R11, 0x4, R2 ;  /* 0x000000040b047825 */ /* 0x002fe200078e0202 */
[----:B------:R0:W2:Y:S05]  /*1500*/  LDG.E R0, desc[UR6][R6.64] ;  /* 0x0000000606007981 */ /* 0x0000aa000c1e1900 */
[----:B------:R-:W2:Y:S01]  /*1510*/  LDG.E R4, desc[UR6][R4.64] ;  /* 0x0000000604047981 */ /* 0x000ea2000c1e1900 */
[----:B------:R-:W-:-:S04]  /*1520*/  IADD3 R10, PT, PT, R10, 0x1, RZ ;  /* 0x000000010a0a7810 */ /* 0x000fc80007ffe0ff */
[----:B------:R-:W-:Y:S02]  /*1530*/  ISETP.NE.AND P0, PT, R10, RZ, PT ;  /* 0x000000ff0a00720c */ /* 0x000fe40003f05270 */
[----:B0-----:R-:W-:Y:S02]  /*1540*/  IADD3 R6, P1, PT, R6, 0x4, RZ ;  /* 0x0000000406067810 */ /* 0x001fe40007f3e0ff */
[----:B------:R-:W-:-:S03]  /*1550*/  IADD3 R11, PT, PT, R11, 0x1, RZ ;  /* 0x000000010b0b7810 */ /* 0x000fc60007ffe0ff */
[----:B------:R-:W-:Y:S02]  /*1560*/  IMAD.X R7, RZ, RZ, R7, P1 ;  /* 0x000000ffff077224 */ /* 0x000fe400008e0607 */
[----:B--2---:R-:W-:-:S04]  /*1570*/  FFMA R13, R4, R0, R13 ;  /* 0x00000000040d7223 */ /* 0x004fc8000000000d */
[----:B------:R-:W-:Y:S05]  /*1580*/  @P0 BRA `(.L_x_21) ;  /* 0xfffffffc00d80947 */ /* 0x000fea000383ffff */
.L_x_11:
[----:B------:R-:W-:Y:S05]  /*1590*/  BSYNC.RECONVERGENT B0 ;  /* 0x0000000000007941 */ /* 0x000fea0003800200 */
.L_x_10:
[----:B------:R-:W0:Y:S01]  /*15a0*/  LDC.64 R4, c[0x0][0x380] ;  /* 0x0000e000ff047b82 */ /* 0x000e220000000a00 */
[----:B------:R-:W-:-:S07]  /*15b0*/  IADD3 R9, PT, PT, R8, R9, RZ ;  /* 0x0000000908097210 */ /* 0x000fce0007ffe0ff */
[----:B------:R-:W1:Y:S01]  /*15c0*/  LDC.64 R2, c[0x0][0x388] ;  /* 0x0000e200ff027b82 */ /* 0x000e620000000a00 */
[----:B0-----:R-:W-:-:S06]  /*15d0*/  IMAD.WIDE R4, R9, 0x4, R4 ;  /* 0x0000000409047825 */ /* 0x001fcc00078e0204 */
[----:B------:R-:W2:Y:S01]  /*15e0*/  LDG.E R5, desc[UR6][R4.64] ;  /* 0x0000000604057981 */ /* 0x000ea2000c1e1900 */
[----:B-1----:R-:W-:-:S05]  /*15f0*/  IMAD.WIDE R2, R8, 0x4, R2 ;  /* 0x0000000408027825 */ /* 0x002fca00078e0202 */
[----:B------:R-:W3:Y:S01]  /*1600*/  LDG.E R0, desc[UR6][R2.64] ;  /* 0x0000000602007981 */ /* 0x000ee2000c1e1900 */
[----:B------:R-:W-:Y:S01]  /*1610*/  BSSY.RECONVERGENT B0, `(.L_x_22) ;  /* 0x000000d000007945 */ /* 0x000fe20003800200 */
[----:B--2---:R-:W0:Y:S01]  /*1620*/  MUFU.RCP R6, R5 ;  /* 0x0000000500067308 */ /* 0x004e220000001000 */
[----:B---3--:R-:W-:-:S07]  /*1630*/  FADD R0, R0, -R13 ;  /* 0x8000000d00007221 */ /* 0x008fce0000000000 */
[----:B------:R-:W1:Y:S01]  /*1640*/  FCHK P0, R0, R5 ;  /* 0x0000000500007302 */ /* 0x000e620000000000 */
[----:B0-----:R-:W-:-:S04]  /*1650*/  FFMA R7, -R5, R6, 1 ;  /* 0x3f80000005077423 */ /* 0x001fc80000000106 */
[----:B------:R-:W-:-:S04]  /*1660*/  FFMA R7, R6, R7, R6 ;  /* 0x0000000706077223 */ /* 0x000fc80000000006 */
[----:B------:R-:W-:-:S04]  /*1670*/  FFMA R6, R0, R7, RZ ;  /* 0x0000000700067223 */ /* 0x000fc800000000ff */
[----:B------:R-:W-:-:S04]  /*1680*/  FFMA R9, -R5, R6, R0 ;  /* 0x0000000605097223 */ /* 0x000fc80000000100 */
[----:B------:R-:W-:Y:S01]  /*1690*/  FFMA R7, R7, R9, R6 ;  /* 0x0000000907077223 */ /* 0x000fe20000000006 */
[----:B-1----:R-:W-:Y:S06]  /*16a0*/  @!P0 BRA `(.L_x_23) ;  /* 0x00000000000c8947 */ /* 0x002fec0003800000 */
[----:B------:R-:W-:-:S07]  /*16b0*/  MOV R2, 0x16d0 ;  /* 0x000016d000027802 */ /* 0x000fce0000000f00 */
[----:B------:R-:W-:Y:S05]  /*16c0*/  CALL.REL.NOINC `($__internal_0_$__cuda_sm3x_div_rn_noftz_f32_slowpath) ;  /* 0x0000000000187944 */ /* 0x000fea0003c00000 */
[----:B------:R-:W-:-:S07]  /*16d0*/  MOV R7, R0 ;  /* 0x0000000000077202 */ /* 0x000fce0000000f00 */
.L_x_23:
[----:B------:R-:W-:Y:S05]  /*16e0*/  BSYNC.RECONVERGENT B0 ;  /* 0x0000000000007941 */ /* 0x000fea0003800200 */
.L_x_22:
[----:B------:R-:W0:Y:S02]  /*16f0*/  LDC.64 R2, c[0x0][0x3a0] ;  /* 0x0000e800ff027b82 */ /* 0x000e240000000a00 */
[----:B0-----:R-:W-:-:S05]  /*1700*/  IMAD.WIDE R8, R8, 0x4, R2 ;  /* 0x0000000408087825 */ /* 0x001fca00078e0202 */
[----:B------:R-:W-:Y:S01]  /*1710*/  STG.E desc[UR6][R8.64], R7 ;  /* 0x0000000708007986 */ /* 0x000fe2000c101906 */
[----:B------:R-:W-:Y:S05]  /*1720*/  EXIT ;  /* 0x000000000000794d */ /* 0x000fea0003800000 */
        .weak           $__internal_0_$__cuda_sm3x_div_rn_noftz_f32_slowpath
        .type           $__internal_0_$__cuda_sm3x_div_rn_noftz_f32_slowpath,@function
        .size           $__internal_0_$__cuda_sm3x_div_rn_noftz_f32_slowpath,(.L_x_36 - $__internal_0_$__cuda_sm3x_div_rn_noftz_f32_slowpath)
$__internal_0_$__cuda_sm3x_div_rn_noftz_f32_slowpath:
[----:B------:R-:W-:Y:S01]  /*1730*/  SHF.R.U32.HI R4, RZ, 0x17, R5 ;  /* 0x00000017ff047819 */ /* 0x000fe20000011605 */
[----:B------:R-:W-:Y:S01]  /*1740*/  BSSY.RECONVERGENT B1, `(.L_x_24) ;  /* 0x0000064000017945 */ /* 0x000fe20003800200 */
[----:B------:R-:W-:Y:S02]  /*1750*/  SHF.R.U32.HI R3, RZ, 0x17, R0 ;  /* 0x00000017ff037819 */ /* 0x000fe40000011600 */
[----:B------:R-:W-:Y:S02]  /*1760*/  LOP3.LUT R4, R4, 0xff, RZ, 0xc0, !PT ;  /* 0x000000ff04047812 */ /* 0x000fe400078ec0ff */
[----:B------:R-:W-:Y:S02]  /*1770*/  LOP3.LUT R10, R3, 0xff, RZ, 0xc0, !PT ;  /* 0x000000ff030a7812 */ /* 0x000fe400078ec0ff */
[----:B------:R-:W-:Y:S01]  /*1780*/  MOV R6, R0 ;  /* 0x0000000000067202 */ /* 0x000fe20000000f00 */
[----:B------:R-:W-:Y:S01]  /*1790*/  VIADD R9, R4, 0xffffffff ;  /* 0xffffffff04097836 */ /* 0x000fe20000000000 */
[----:B------:R-:W-:-:S04]  /*17a0*/  IADD3 R11, PT, PT, R10, -0x1, RZ ;  /* 0xffffffff0a0b7810 */ /* 0x000fc80007ffe0ff */
[----:B------:R-:W-:-:S04]  /*17b0*/  ISETP.GT.U32.AND P0, PT, R9, 0xfd, PT ;  /* 0x000000fd0900780c */ /* 0x000fc80003f04070 */
[----:B------:R-:W-:-:S13]  /*17c0*/  ISETP.GT.U32.OR P0, PT, R11, 0xfd, P0 ;  /* 0x000000fd0b00780c */ /* 0x000fda0000704470 */
[----:B------:R-:W-:Y:S01]  /*17d0*/  @!P0 IMAD.MOV.U32 R7, RZ, RZ, RZ ;  /* 0x000000ffff078224 */ /* 0x000fe200078e00ff */
[----:B------:R-:W-:Y:S06]  /*17e0*/  @!P0 BRA `(.L_x_25) ;  /* 0x0000000000608947 */ /* 0x000fec0003800000 */
[----:B------:R-:W-:Y:S02]  /*17f0*/  FSETP.GTU.FTZ.AND P0, PT, |R0|, +INF , PT ;  /* 0x7f8000000000780b */ /* 0x000fe40003f1c200 */
[----:B------:R-:W-:Y:S02]  /*1800*/  FSETP.GTU.FTZ.AND P1, PT, |R5|, +INF , PT ;  /* 0x7f8000000500780b */ /* 0x000fe40003f3c200 */
[----:B------:R-:W-:Y:S02]  /*1810*/  MOV R3, R5 ;  /* 0x0000000500037202 */ /* 0x000fe40000000f00 */
[----:B------:R-:W-:-:S13]  /*1820*/  PLOP3.LUT P0, PT, P0, P1, PT, 0xf8, 0x8f ;  /* 0x00000000008f781c */ /* 0x000fda0000703f70 */
[----:B------:R-:W-:Y:S05]  /*1830*/  @P0 BRA `(.L_x_26) ;  /* 0x00000004004c0947 */ /* 0x000fea0003800000 */
[----:B------:R-:W-:-:S13]  /*1840*/  LOP3.LUT P0, RZ, R5, 0x7fffffff, R6, 0xc8, !PT ;  /* 0x7fffffff05ff7812 */ /* 0x000fda000780c806 */
[----:B------:R-:W-:Y:S05]  /*1850*/  @!P0 BRA `(.L_x_27) ;  /* 0x00000004003c8947 */ /* 0x000fea0003800000 */
[C---:B------:R-:W-:Y:S02]  /*1860*/  FSETP.NEU.FTZ.AND P2, PT, |R0|.reuse, +INF , PT ;  /* 0x7f8000000000780b */ /* 0x040fe40003f5d200 */
[----:B------:R-:W-:Y:S02]  /*1870*/  FSETP.NEU.FTZ.AND P1, PT, |R3|, +INF , PT ;  /* 0x7f8000000300780b */ /* 0x000fe40003f3d200 */
[----:B------:R-:W-:-:S11]  /*1880*/  FSETP.NEU.FTZ.AND P0, PT, |R0|, +INF , PT ;  /* 0x7f8000000000780b */ /* 0x000fd60003f1d200 */
[----:B------:R-:W-:Y:S05]  /*1890*/  @!P1 BRA !P2, `(.L_x_27) ;  /* 0x00000004002c9947 */ /* 0x000fea0005000000 */
[----:B------:R-:W-:-:S04]  /*18a0*/  LOP3.LUT P2, RZ, R6, 0x7fffffff, RZ, 0xc0, !PT ;  /* 0x7fffffff06ff7812 */ /* 0x000fc8000784c0ff */
[----:B------:R-:W-:-:S13]  /*18b0*/  PLOP3.LUT P1, PT, P1, P2, PT, 0x2f, 0xf2 ;  /* 0x0000000000f2781c */ /* 0x000fda0000f24577 */
[----:B------:R-:W-:Y:S05]  /*18c0*/  @P1 BRA `(.L_x_28) ;  /* 0x0000000400181947 */ /* 0x000fea0003800000 */
[----:B------:R-:W-:-:S04]  /*18d0*/  LOP3.LUT P1, RZ, R5, 0x7fffffff, RZ, 0xc0, !PT ;  /* 0x7fffffff05ff7812 */ /* 0x000fc8000782c0ff */
[----:B------:R-:W-:-:S13]  /*18e0*/  PLOP3.LUT P0, PT, P0, P1, PT, 0x2f, 0xf2 ;  /* 0x0000000000f2781c */ /* 0x000fda0000702577 */
[----:B------:R-:W-:Y:S05]  /*18f0*/  @P0 BRA `(.L_x_29) ;  /* 0x0000000400000947 */ /* 0x000fea0003800000 */
[----:B------:R-:W-:Y:S02]  /*1900*/  ISETP.GE.AND P0, PT, R11, RZ, PT ;  /* 0x000000ff0b00720c */ /* 0x000fe40003f06270 */
[----:B------:R-:W-:-:S11]  /*1910*/  ISETP.GE.AND P1, PT, R9, RZ, PT ;  /* 0x000000ff0900720c */ /* 0x000fd60003f26270 */
[----:B------:R-:W-:Y:S01]  /*1920*/  @P0 MOV R7, RZ ;  /* 0x000000ff00070202 */ /* 0x000fe20000000f00 */
[----:B------:R-:W-:Y:S02]  /*1930*/  @!P0 IMAD.MOV.U32 R7, RZ, RZ, -0x40 ;  /* 0xffffffc0ff078424 */ /* 0x000fe400078e00ff */
[----:B------:R-:W-:Y:S01]  /*1940*/  @!P0 FFMA R6, R0, 1.84467440737095516160e+19, RZ ;  /* 0x5f80000000068823 */ /* 0x000fe200000000ff */
[----:B------:R-:W-:Y:S02]  /*1950*/  @!P1 FFMA R5, R3, 1.84467440737095516160e+19, RZ ;  /* 0x5f80000003059823 */ /* 0x000fe400000000ff */
[----:B------:R-:W-:-:S07]  /*1960*/  @!P1 IADD3 R7, PT, PT, R7, 0x40, RZ ;  /* 0x0000004007079810 */ /* 0x000fce0007ffe0ff */
.L_x_25:
[----:B------:R-:W-:Y:S01]  /*1970*/  LEA R0, R4, 0xc0800000, 0x17 ;  /* 0xc080000004007811 */ /* 0x000fe200078eb8ff */
[----:B------:R-:W-:Y:S01]  /*1980*/  VIADD R3, R10, 0xffffff81 ;  /* 0xffffff810a037836 */ /* 0x000fe20000000000 */
[----:B------:R-:W-:Y:S02]  /*1990*/  BSSY.RECONVERGENT B2, `(.L_x_30) ;  /* 0x0000035000027945 */ /* 0x000fe40003800200 */
[----:B------:R-:W-:Y:S01]  /*19a0*/  IADD3 R5, PT, PT, -R0, R5, RZ ;  /* 0x0000000500057210 */ /* 0x000fe20007ffe1ff */
[C---:B------:R-:W-:Y:S01]  /*19b0*/  IMAD R0, R3.reuse, -0x800000, R6 ;  /* 0xff80000003007824 */ /* 0x040fe200078e0206 */
[----:B------:R-:W-:Y:S02]  /*19c0*/  IADD3 R4, PT, PT, R3, 0x7f, -R4 ;  /* 0x0000007f03047810 */ /* 0x000fe40007ffe804 */
[----:B------:R-:W0:Y:S01]  /*19d0*/  MUFU.RCP R9, R5 ;  /* 0x0000000500097308 */ /* 0x000e220000001000 */
[----:B------:R-:W-:Y:S01]  /*19e0*/  FADD.FTZ R11, -R5, -RZ ;  /* 0x800000ff050b7221 */ /* 0x000fe20000010100 */
[----:B------:R-:W-:-:S03]  /*19f0*/  IADD3 R4, PT, PT, R4, R7, RZ ;  /* 0x0000000704047210 */ /* 0x000fc60007ffe0ff */
[----:B0-----:R-:W-:-:S04]  /*1a00*/  FFMA R10, R9, R11, 1 ;  /* 0x3f800000090a7423 */ /* 0x001fc8000000000b */
[----:B------:R-:W-:-:S04]  /*1a10*/  FFMA R13, R9, R10, R9 ;  /* 0x0000000a090d7223 */ /* 0x000fc80000000009 */
[----:B------:R-:W-:-:S04]  /*1a20*/  FFMA R6, R0, R13, RZ ;  /* 0x0000000d00067223 */ /* 0x000fc800000000ff */
[----:B------:R-:W-:-:S04]  /*1a30*/  FFMA R9, R11, R6, R0 ;  /* 0x000000060b097223 */ /* 0x000fc80000000000 */
[----:B------:R-:W-:-:S04]  /*1a40*/  FFMA R6, R13, R9, R6 ;  /* 0x000000090d067223 */ /* 0x000fc80000000006 */
[----:B------:R-:W-:-:S04]  /*1a50*/  FFMA R11, R11, R6, R0 ;  /* 0x000000060b0b7223 */ /* 0x000fc80000000000 */
[----:B------:R-:W-:-:S05]  /*1a60*/  FFMA R0, R13, R11, R6 ;  /* 0x0000000b0d007223 */ /* 0x000fca0000000006 */
[----:B------:R-:W-:-:S04]  /*1a70*/  SHF.R.U32.HI R3, RZ, 0x17, R0 ;  /* 0x00000017ff037819 */ /* 0x000fc80000011600 */
[----:B------:R-:W-:-:S04]  /*1a80*/  LOP3.LUT R3, R3, 0xff, RZ, 0xc0, !PT ;  /* 0x000000ff03037812 */ /* 0x000fc800078ec0ff */
[----:B------:R-:W-:-:S05]  /*1a90*/  IADD3 R7, PT, PT, R3, R4, RZ ;  /* 0x0000000403077210 */ /* 0x000fca0007ffe0ff */
[----:B------:R-:W-:-:S05]  /*1aa0*/  VIADD R3, R7, 0xffffffff ;  /* 0xffffffff07037836 */ /* 0x000fca0000000000 */
[----:B------:R-:W-:-:S13]  /*1ab0*/  ISETP.GE.U32.AND P0, PT, R3, 0xfe, PT ;  /* 0x000000fe0300780c */ /* 0x000fda0003f06070 */
[----:B------:R-:W-:Y:S05]  /*1ac0*/  @!P0 BRA `(.L_x_31) ;  /* 0x0000000000808947 */ /* 0x000fea0003800000 */
[----:B------:R-:W-:-:S13]  /*1ad0*/  ISETP.GT.AND P0, PT, R7, 0xfe, PT ;  /* 0x000000fe0700780c */ /* 0x000fda0003f04270 */
[----:B------:R-:W-:Y:S05]  /*1ae0*/  @P0 BRA `(.L_x_32) ;  /* 0x00000000006c0947 */ /* 0x000fea0003800000 */
[----:B------:R-:W-:-:S13]  /*1af0*/  ISETP.GE.AND P0, PT, R7, 0x1, PT ;  /* 0x000000010700780c */ /* 0x000fda0003f06270 */
[----:B------:R-:W-:Y:S05]  /*1b00*/  @P0 BRA `(.L_x_33) ;  /* 0x0000000000740947 */ /* 0x000fea0003800000 */
[----:B------:R-:W-:Y:S02]  /*1b10*/  ISETP.GE.AND P0, PT, R7, -0x18, PT ;  /* 0xffffffe80700780c */ /* 0x000fe40003f06270 */
[----:B------:R-:W-:-:S11]  /*1b20*/  LOP3.LUT R0, R0, 0x80000000, RZ, 0xc0, !PT ;  /* 0x8000000000007812 */ /* 0x000fd600078ec0ff */
[----:B------:R-:W-:Y:S05]  /*1b30*/  @!P0 BRA `(.L_x_33) ;  /* 0x0000000000688947 */ /* 0x000fea0003800000 */
[CCC-:B------:R-:W-:Y:S01]  /*1b40*/  FFMA.RZ R3, R13.reuse, R11.reuse, R6.reuse ;  /* 0x0000000b0d037223 */ /* 0x1c0fe2000000c006 */
[-CC-:B------:R-:W-:Y:S01]  /*1b50*/  FFMA.RM R4, R13, R11.reuse, R6.reuse ;  /* 0x0000000b0d047223 */ /* 0x180fe20000004006 */
[C---:B------:R-:W-:Y:S02]  /*1b60*/  ISETP.NE.AND P2, PT, R7.reuse, RZ, PT ;  /* 0x000000ff0700720c */ /* 0x040fe40003f45270 */
[----:B------:R-:W-:Y:S02]  /*1b70*/  ISETP.NE.AND P1, PT, R7, RZ, PT ;  /* 0x000000ff0700720c */ /* 0x000fe40003f25270 */
[----:B------:R-:W-:Y:S01]  /*1b80*/  LOP3.LUT R5, R3, 0x7fffff, RZ, 0xc0, !PT ;  /* 0x007fffff03057812 */ /* 0x000fe200078ec0ff */
[----:B------:R-:W-:Y:S01]  /*1b90*/  FFMA.RP R3, R13, R11, R6 ;  /* 0x0000000b0d037223 */ /* 0x000fe20000008006 */
[----:B------:R-:W-:Y:S02]  /*1ba0*/  IADD3 R6, PT, PT, R7, 0x20, RZ ;  /* 0x0000002007067810 */ /* 0x000fe40007ffe0ff */
[----:B------:R-:W-:-:S02]  /*1bb0*/  LOP3.LUT R5, R5, 0x800000, RZ, 0xfc, !PT ;  /* 0x0080000005057812 */ /* 0x000fc400078efcff */
[----:B------:R-:W-:Y:S02]  /*1bc0*/  IADD3 R7, PT, PT, -R7, RZ, RZ ;  /* 0x000000ff07077210 */ /* 0x000fe40007ffe1ff */
[----:B------:R-:W-:Y:S02]  /*1bd0*/  SHF.L.U32 R6, R5, R6, RZ ;  /* 0x0000000605067219 */ /* 0x000fe400000006ff */
[----:B------:R-:W-:Y:S02]  /*1be0*/  FSETP.NEU.FTZ.AND P0, PT, R3, R4, PT ;  /* 0x000000040300720b */ /* 0x000fe40003f1d000 */
[----:B------:R-:W-:Y:S02]  /*1bf0*/  SEL R4, R7, RZ, P2 ;  /* 0x000000ff07047207 */ /* 0x000fe40001000000 */
[----:B------:R-:W-:Y:S02]  /*1c00*/  ISETP.NE.AND P1, PT, R6, RZ, P1 ;  /* 0x000000ff0600720c */ /* 0x000fe40000f25270 */
[----:B------:R-:W-:-:S02]  /*1c10*/  SHF.R.U32.HI R4, RZ, R4, R5 ;  /* 0x00000004ff047219 */ /* 0x000fc40000011605 */
[----:B------:R-:W-:Y:S02]  /*1c20*/  PLOP3.LUT P0, PT, P0, P1, PT, 0xf8, 0x8f ;  /* 0x00000000008f781c */ /* 0x000fe40000703f70 */
[----:B------:R-:W-:Y:S02]  /*1c30*/  SHF.R.U32.HI R6, RZ, 0x1, R4 ;  /* 0x00000001ff067819 */ /* 0x000fe40000011604 */
[----:B------:R-:W-:-:S04]  /*1c40*/  SEL R3, RZ, 0x1, !P0 ;  /* 0x00000001ff037807 */ /* 0x000fc80004000000 */
[----:B------:R-:W-:-:S04]  /*1c50*/  LOP3.LUT R3, R3, 0x1, R6, 0xf8, !PT ;  /* 0x0000000103037812 */ /* 0x000fc800078ef806 */
[----:B------:R-:W-:-:S05]  /*1c60*/  LOP3.LUT R3, R3, R4, RZ, 0xc0, !PT ;  /* 0x0000000403037212 */ /* 0x000fca00078ec0ff */
[----:B------:R-:W-:-:S05]  /*1c70*/  IMAD.IADD R3, R6, 0x1, R3 ;  /* 0x0000000106037824 */ /* 0x000fca00078e0203 */
[----:B------:R-:W-:Y:S01]  /*1c80*/  LOP3.LUT R0, R3, R0, RZ, 0xfc, !PT ;  /* 0x0000000003007212 */ /* 0x000fe200078efcff */
[----:B------:R-:W-:Y:S06]  /*1c90*/  BRA `(.L_x_33) ;  /* 0x0000000000107947 */ /* 0x000fec0003800000 */
.L_x_32:
[----:B------:R-:W-:-:S04]  /*1ca0*/  LOP3.LUT R0, R0, 0x80000000, RZ, 0xc0, !PT ;  /* 0x8000000000007812 */ /* 0x000fc800078ec0ff */
[----:B------:R-:W-:Y:S01]  /*1cb0*/  LOP3.LUT R0, R0, 0x7f800000, RZ, 0xfc, !PT ;  /* 0x7f80000000007812 */ /* 0x000fe200078efcff */
[----:B------:R-:W-:Y:S06]  /*1cc0*/  BRA `(.L_x_33) ;  /* 0x0000000000047947 */ /* 0x000fec0003800000 */
.L_x_31:
[----:B------:R-:W-:-:S07]  /*1cd0*/  LEA R0, R4, R0, 0x17 ;  /* 0x0000000004007211 */ /* 0x000fce00078eb8ff */
.L_x_33:
[----:B------:R-:W-:Y:S05]  /*1ce0*/  BSYNC.RECONVERGENT B2 ;  /* 0x0000000000027941 */ /* 0x000fea0003800200 */
.L_x_30:
[----:B------:R-:W-:Y:S05]  /*1cf0*/  BRA `(.L_x_34) ;  /* 0x0000000000207947 */ /* 0x000fea0003800000 */
.L_x_29:
[----:B------:R-:W-:-:S04]  /*1d00*/  LOP3.LUT R0, R5, 0x80000000, R6, 0x48, !PT ;  /* 0x8000000005007812 */ /* 0x000fc800078e4806 */
[----:B------:R-:W-:Y:S01]  /*1d10*/  LOP3.LUT R0, R0, 0x7f800000, RZ, 0xfc, !PT ;  /* 0x7f80000000007812 */ /* 0x000fe200078efcff */
[----:B------:R-:W-:Y:S06]  /*1d20*/  BRA `(.L_x_34) ;  /* 0x0000000000147947 */ /* 0x000fec0003800000 */
.L_x_28:
[----:B------:R-:W-:Y:S01]  /*1d30*/  LOP3.LUT R0, R5, 0x80000000, R6, 0x48, !PT ;  /* 0x8000000005007812 */ /* 0x000fe200078e4806 */
[----:B------:R-:W-:Y:S06]  /*1d40*/  BRA `(.L_x_34) ;  /* 0x00000000000c7947 */ /* 0x000fec0003800000 */
.L_x_27:
[----:B------:R-:W0:Y:S01]  /*1d50*/  MUFU.RSQ R0, -QNAN ;  /* 0xffc0000000007908 */ /* 0x000e220000001400 */
[----:B------:R-:W-:Y:S05]  /*1d60*/  BRA `(.L_x_34) ;  /* 0x0000000000047947 */ /* 0x000fea0003800000 */
.L_x_26:
[----:B------:R-:W-:-:S07]  /*1d70*/  FADD.FTZ R0, R0, R3 ;  /* 0x0000000300007221 */ /* 0x000fce0000010000 */
.L_x_34:
[----:B------:R-:W-:Y:S05]  /*1d80*/  BSYNC.RECONVERGENT B1 ;  /* 0x0000000000017941 */ /* 0x000fea0003800200 */
.L_x_24:
[----:B------:R-:W-:-:S04]  /*1d90*/  HFMA2 R3, -RZ, RZ, 0, 0 ;  /* 0x00000000ff037431 */ /* 0x000fc800000001ff */
[----:B0-----:R-:W-:Y:S05]  /*1da0*/  RET.REL.NODEC R2 `(_Z12jacobiKernelPfS_iS_S_) ;  /* 0xffffffe002947950 */ /* 0x001fea0003c3ffff */
.L_x_35:
[----:B------:R-:W-:-:S00]  /*1db0*/  BRA `(.L_x_35) ;  /* 0xfffffffc00fc7947 */ /* 0x000fc0000383ffff */
[----:B------:R-:W-:-:S00]  /*1dc0*/  NOP ;  /* 0x0000000000007918 */ /* 0x000fc00000000000 */
        /* <DEDUP_REMOVED lines=11> */
.L_x_36:


//--------------------- .nv.shared.reserved.0     --------------------------
	.section	.nv.shared.reserved.0,"aw",@nobits
	.weak		__nv_reservedSMEM_offset_0_alias
	.size		__nv_reservedSMEM_offset_0_alias, 0, 64
	.other		__nv_reservedSMEM_offset_0_alias,@"STO_CUDA_RESERVED_SHARED STV_DEFAULT"
__nv_reservedSMEM_offset_0_alias:
	.zero		0
	.zero		64


//--------------------- .nv.constant0._Z12jacobiKernelPfS_iS_S_ --------------------------
	.section	.nv.constant0._Z12jacobiKernelPfS_iS_S_,"a",@progbits
	.sectionflags	@""
	.align	4
.nv.constant0._Z12jacobiKernelPfS_iS_S_:
	.zero		936


//--------------------- SYMBOLS --------------------------

	.type		.nv.reservedSmem.offset0,@object
	.size		.nv.reservedSmem.offset0,0x4
